//
// Generated by NVIDIA NVVM Compiler
//
// Compiler Build ID: CL-36424714
// Cuda compilation tools, release 13.0, V13.0.88
// Based on NVVM 20.0.0
//

.version 9.0
.target sm_100
.address_size 64

	// .globl	rtruncnorm_kernel
.global .align 4 .b8 precalc_xorwow_matrix[102400];
.global .align 4 .b8 precalc_xorwow_offset_matrix[102400];
.global .align 4 .b8 mrg32k3aM1[2304];
.global .align 4 .b8 mrg32k3aM2[2304];
.global .align 4 .b8 mrg32k3aM1SubSeq[2016];
.global .align 4 .b8 mrg32k3aM2SubSeq[2016];
.global .align 4 .b8 mrg32k3aM1Seq[2304];
.global .align 4 .b8 mrg32k3aM2Seq[2304];
.const .align 8 .b8 __cr_lgamma_table[72];

.visible .entry rtruncnorm_kernel(
	.param .u64 .ptr .align 1 rtruncnorm_kernel_param_0,
	.param .u32 rtruncnorm_kernel_param_1,
	.param .u64 .ptr .align 1 rtruncnorm_kernel_param_2,
	.param .u64 .ptr .align 1 rtruncnorm_kernel_param_3,
	.param .u64 .ptr .align 1 rtruncnorm_kernel_param_4,
	.param .u64 .ptr .align 1 rtruncnorm_kernel_param_5,
	.param .u32 rtruncnorm_kernel_param_6,
	.param .u32 rtruncnorm_kernel_param_7,
	.param .u32 rtruncnorm_kernel_param_8,
	.param .u32 rtruncnorm_kernel_param_9,
	.param .u32 rtruncnorm_kernel_param_10,
	.param .u32 rtruncnorm_kernel_param_11,
	.param .u32 rtruncnorm_kernel_param_12,
	.param .u32 rtruncnorm_kernel_param_13
)
{
	.local .align 8 .b8 	__local_depot0[48];
	.reg .b64 	%SP;
	.reg .b64 	%SPL;
	.reg .pred 	%p<68>;
	.reg .b32 	%r<1228>;
	.reg .b32 	%f<30>;
	.reg .b64 	%rd<27>;

	mov.u64 	%SPL, __local_depot0;
	ld.param.u64 	%rd10, [rtruncnorm_kernel_param_0];
	ld.param.u32 	%r548, [rtruncnorm_kernel_param_1];
	ld.param.u32 	%r545, [rtruncnorm_kernel_param_11];
	ld.param.u32 	%r546, [rtruncnorm_kernel_param_12];
	ld.param.u32 	%r547, [rtruncnorm_kernel_param_13];
	mov.u32 	%r549, %ctaid.x;
	mov.u32 	%r550, %ctaid.y;
	mov.u32 	%r551, %nctaid.x;
	mad.lo.s32 	%r552, %r550, %r551, %r549;
	mov.u32 	%r553, %ntid.x;
	mov.u32 	%r554, %ntid.y;
	mov.u32 	%r555, %ntid.z;
	mov.u32 	%r556, %tid.z;
	mov.u32 	%r557, %tid.y;
	mov.u32 	%r558, %tid.x;
	mad.lo.s32 	%r559, %r552, %r555, %r556;
	mad.lo.s32 	%r560, %r559, %r554, %r557;
	mad.lo.s32 	%r1, %r560, %r553, %r558;
	setp.ge.s32 	%p1, %r1, %r548;
	@%p1 bra 	$L__BB0_117;
	add.u64 	%rd1, %SPL, 0;
	mad.lo.s32 	%r561, %r545, %r1, %r546;
	xor.b32  	%r562, %r561, -1429050551;
	mul.lo.s32 	%r563, %r562, 1099087573;
	setp.gt.s32 	%p2, %r561, -1;
	selp.b32 	%r564, -644748465, -1947113066, %p2;
	add.s32 	%r565, %r564, %r563;
	add.s32 	%r2, %r565, 6615241;
	add.s32 	%r962, %r563, 123456789;
	st.local.v2.u32 	[%rd1], {%r2, %r962};
	xor.b32  	%r961, %r563, 362436069;
	add.s32 	%r566, %r564, 521288629;
	st.local.v2.u32 	[%rd1+8], {%r961, %r566};
	xor.b32  	%r567, %r564, 88675123;
	add.s32 	%r958, %r563, 5783321;
	st.local.v2.u32 	[%rd1+16], {%r567, %r958};
	setp.eq.s32 	%p3, %r547, 0;
	@%p3 bra 	$L__BB0_116;
	cvt.s64.s32 	%rd26, %r547;
	mov.b32 	%r945, 0;
	mov.u64 	%rd13, precalc_xorwow_matrix;
$L__BB0_3:
	mov.u64 	%rd3, %rd26;
	and.b64  	%rd4, %rd3, 3;
	setp.eq.s64 	%p4, %rd4, 0;
	@%p4 bra 	$L__BB0_115;
	mul.wide.u32 	%rd12, %r945, 3200;
	add.s64 	%rd5, %rd13, %rd12;
	mov.b32 	%r958, 0;
	mov.u32 	%r959, %r958;
	mov.u32 	%r960, %r958;
	mov.u32 	%r961, %r958;
	mov.u32 	%r962, %r958;
	mov.u32 	%r951, %r958;
$L__BB0_5:
	mul.wide.u32 	%rd14, %r951, 4;
	add.s64 	%rd15, %rd1, %rd14;
	ld.local.u32 	%r16, [%rd15+4];
	shl.b32 	%r17, %r951, 5;
	mov.b32 	%r957, 0;
$L__BB0_6:
	.pragma "nounroll";
	shr.u32 	%r571, %r16, %r957;
	and.b32  	%r572, %r571, 1;
	setp.eq.b32 	%p5, %r572, 1;
	not.pred 	%p6, %p5;
	add.s32 	%r573, %r17, %r957;
	mul.lo.s32 	%r574, %r573, 5;
	mul.wide.u32 	%rd16, %r574, 4;
	add.s64 	%rd6, %rd5, %rd16;
	@%p6 bra 	$L__BB0_8;
	ld.global.u32 	%r575, [%rd6];
	xor.b32  	%r962, %r962, %r575;
	ld.global.u32 	%r576, [%rd6+4];
	xor.b32  	%r961, %r961, %r576;
	ld.global.u32 	%r577, [%rd6+8];
	xor.b32  	%r960, %r960, %r577;
	ld.global.u32 	%r578, [%rd6+12];
	xor.b32  	%r959, %r959, %r578;
	ld.global.u32 	%r579, [%rd6+16];
	xor.b32  	%r958, %r958, %r579;
$L__BB0_8:
	and.b32  	%r581, %r571, 2;
	setp.eq.s32 	%p7, %r581, 0;
	@%p7 bra 	$L__BB0_10;
	ld.global.u32 	%r582, [%rd6+20];
	xor.b32  	%r962, %r962, %r582;
	ld.global.u32 	%r583, [%rd6+24];
	xor.b32  	%r961, %r961, %r583;
	ld.global.u32 	%r584, [%rd6+28];
	xor.b32  	%r960, %r960, %r584;
	ld.global.u32 	%r585, [%rd6+32];
	xor.b32  	%r959, %r959, %r585;
	ld.global.u32 	%r586, [%rd6+36];
	xor.b32  	%r958, %r958, %r586;
$L__BB0_10:
	and.b32  	%r588, %r571, 4;
	setp.eq.s32 	%p8, %r588, 0;
	@%p8 bra 	$L__BB0_12;
	ld.global.u32 	%r589, [%rd6+40];
	xor.b32  	%r962, %r962, %r589;
	ld.global.u32 	%r590, [%rd6+44];
	xor.b32  	%r961, %r961, %r590;
	ld.global.u32 	%r591, [%rd6+48];
	xor.b32  	%r960, %r960, %r591;
	ld.global.u32 	%r592, [%rd6+52];
	xor.b32  	%r959, %r959, %r592;
	ld.global.u32 	%r593, [%rd6+56];
	xor.b32  	%r958, %r958, %r593;
$L__BB0_12:
	and.b32  	%r595, %r571, 8;
	setp.eq.s32 	%p9, %r595, 0;
	@%p9 bra 	$L__BB0_14;
	ld.global.u32 	%r596, [%rd6+60];
	xor.b32  	%r962, %r962, %r596;
	ld.global.u32 	%r597, [%rd6+64];
	xor.b32  	%r961, %r961, %r597;
	ld.global.u32 	%r598, [%rd6+68];
	xor.b32  	%r960, %r960, %r598;
	ld.global.u32 	%r599, [%rd6+72];
	xor.b32  	%r959, %r959, %r599;
	ld.global.u32 	%r600, [%rd6+76];
	xor.b32  	%r958, %r958, %r600;
$L__BB0_14:
	and.b32  	%r602, %r571, 16;
	setp.eq.s32 	%p10, %r602, 0;
	@%p10 bra 	$L__BB0_16;
	ld.global.u32 	%r603, [%rd6+80];
	xor.b32  	%r962, %r962, %r603;
	ld.global.u32 	%r604, [%rd6+84];
	xor.b32  	%r961, %r961, %r604;
	ld.global.u32 	%r605, [%rd6+88];
	xor.b32  	%r960, %r960, %r605;
	ld.global.u32 	%r606, [%rd6+92];
	xor.b32  	%r959, %r959, %r606;
	ld.global.u32 	%r607, [%rd6+96];
	xor.b32  	%r958, %r958, %r607;
$L__BB0_16:
	and.b32  	%r609, %r571, 32;
	setp.eq.s32 	%p11, %r609, 0;
	@%p11 bra 	$L__BB0_18;
	ld.global.u32 	%r610, [%rd6+100];
	xor.b32  	%r962, %r962, %r610;
	ld.global.u32 	%r611, [%rd6+104];
	xor.b32  	%r961, %r961, %r611;
	ld.global.u32 	%r612, [%rd6+108];
	xor.b32  	%r960, %r960, %r612;
	ld.global.u32 	%r613, [%rd6+112];
	xor.b32  	%r959, %r959, %r613;
	ld.global.u32 	%r614, [%rd6+116];
	xor.b32  	%r958, %r958, %r614;
$L__BB0_18:
	and.b32  	%r616, %r571, 64;
	setp.eq.s32 	%p12, %r616, 0;
	@%p12 bra 	$L__BB0_20;
	ld.global.u32 	%r617, [%rd6+120];
	xor.b32  	%r962, %r962, %r617;
	ld.global.u32 	%r618, [%rd6+124];
	xor.b32  	%r961, %r961, %r618;
	ld.global.u32 	%r619, [%rd6+128];
	xor.b32  	%r960, %r960, %r619;
	ld.global.u32 	%r620, [%rd6+132];
	xor.b32  	%r959, %r959, %r620;
	ld.global.u32 	%r621, [%rd6+136];
	xor.b32  	%r958, %r958, %r621;
$L__BB0_20:
	and.b32  	%r623, %r571, 128;
	setp.eq.s32 	%p13, %r623, 0;
	@%p13 bra 	$L__BB0_22;
	ld.global.u32 	%r624, [%rd6+140];
	xor.b32  	%r962, %r962, %r624;
	ld.global.u32 	%r625, [%rd6+144];
	xor.b32  	%r961, %r961, %r625;
	ld.global.u32 	%r626, [%rd6+148];
	xor.b32  	%r960, %r960, %r626;
	ld.global.u32 	%r627, [%rd6+152];
	xor.b32  	%r959, %r959, %r627;
	ld.global.u32 	%r628, [%rd6+156];
	xor.b32  	%r958, %r958, %r628;
$L__BB0_22:
	and.b32  	%r630, %r571, 256;
	setp.eq.s32 	%p14, %r630, 0;
	@%p14 bra 	$L__BB0_24;
	ld.global.u32 	%r631, [%rd6+160];
	xor.b32  	%r962, %r962, %r631;
	ld.global.u32 	%r632, [%rd6+164];
	xor.b32  	%r961, %r961, %r632;
	ld.global.u32 	%r633, [%rd6+168];
	xor.b32  	%r960, %r960, %r633;
	ld.global.u32 	%r634, [%rd6+172];
	xor.b32  	%r959, %r959, %r634;
	ld.global.u32 	%r635, [%rd6+176];
	xor.b32  	%r958, %r958, %r635;
$L__BB0_24:
	and.b32  	%r637, %r571, 512;
	setp.eq.s32 	%p15, %r637, 0;
	@%p15 bra 	$L__BB0_26;
	ld.global.u32 	%r638, [%rd6+180];
	xor.b32  	%r962, %r962, %r638;
	ld.global.u32 	%r639, [%rd6+184];
	xor.b32  	%r961, %r961, %r639;
	ld.global.u32 	%r640, [%rd6+188];
	xor.b32  	%r960, %r960, %r640;
	ld.global.u32 	%r641, [%rd6+192];
	xor.b32  	%r959, %r959, %r641;
	ld.global.u32 	%r642, [%rd6+196];
	xor.b32  	%r958, %r958, %r642;
$L__BB0_26:
	and.b32  	%r644, %r571, 1024;
	setp.eq.s32 	%p16, %r644, 0;
	@%p16 bra 	$L__BB0_28;
	ld.global.u32 	%r645, [%rd6+200];
	xor.b32  	%r962, %r962, %r645;
	ld.global.u32 	%r646, [%rd6+204];
	xor.b32  	%r961, %r961, %r646;
	ld.global.u32 	%r647, [%rd6+208];
	xor.b32  	%r960, %r960, %r647;
	ld.global.u32 	%r648, [%rd6+212];
	xor.b32  	%r959, %r959, %r648;
	ld.global.u32 	%r649, [%rd6+216];
	xor.b32  	%r958, %r958, %r649;
$L__BB0_28:
	and.b32  	%r651, %r571, 2048;
	setp.eq.s32 	%p17, %r651, 0;
	@%p17 bra 	$L__BB0_30;
	ld.global.u32 	%r652, [%rd6+220];
	xor.b32  	%r962, %r962, %r652;
	ld.global.u32 	%r653, [%rd6+224];
	xor.b32  	%r961, %r961, %r653;
	ld.global.u32 	%r654, [%rd6+228];
	xor.b32  	%r960, %r960, %r654;
	ld.global.u32 	%r655, [%rd6+232];
	xor.b32  	%r959, %r959, %r655;
	ld.global.u32 	%r656, [%rd6+236];
	xor.b32  	%r958, %r958, %r656;
$L__BB0_30:
	and.b32  	%r658, %r571, 4096;
	setp.eq.s32 	%p18, %r658, 0;
	@%p18 bra 	$L__BB0_32;
	ld.global.u32 	%r659, [%rd6+240];
	xor.b32  	%r962, %r962, %r659;
	ld.global.u32 	%r660, [%rd6+244];
	xor.b32  	%r961, %r961, %r660;
	ld.global.u32 	%r661, [%rd6+248];
	xor.b32  	%r960, %r960, %r661;
	ld.global.u32 	%r662, [%rd6+252];
	xor.b32  	%r959, %r959, %r662;
	ld.global.u32 	%r663, [%rd6+256];
	xor.b32  	%r958, %r958, %r663;
$L__BB0_32:
	and.b32  	%r665, %r571, 8192;
	setp.eq.s32 	%p19, %r665, 0;
	@%p19 bra 	$L__BB0_34;
	ld.global.u32 	%r666, [%rd6+260];
	xor.b32  	%r962, %r962, %r666;
	ld.global.u32 	%r667, [%rd6+264];
	xor.b32  	%r961, %r961, %r667;
	ld.global.u32 	%r668, [%rd6+268];
	xor.b32  	%r960, %r960, %r668;
	ld.global.u32 	%r669, [%rd6+272];
	xor.b32  	%r959, %r959, %r669;
	ld.global.u32 	%r670, [%rd6+276];
	xor.b32  	%r958, %r958, %r670;
$L__BB0_34:
	and.b32  	%r672, %r571, 16384;
	setp.eq.s32 	%p20, %r672, 0;
	@%p20 bra 	$L__BB0_36;
	ld.global.u32 	%r673, [%rd6+280];
	xor.b32  	%r962, %r962, %r673;
	ld.global.u32 	%r674, [%rd6+284];
	xor.b32  	%r961, %r961, %r674;
	ld.global.u32 	%r675, [%rd6+288];
	xor.b32  	%r960, %r960, %r675;
	ld.global.u32 	%r676, [%rd6+292];
	xor.b32  	%r959, %r959, %r676;
	ld.global.u32 	%r677, [%rd6+296];
	xor.b32  	%r958, %r958, %r677;
$L__BB0_36:
	and.b32  	%r679, %r571, 32768;
	setp.eq.s32 	%p21, %r679, 0;
	@%p21 bra 	$L__BB0_38;
	ld.global.u32 	%r680, [%rd6+300];
	xor.b32  	%r962, %r962, %r680;
	ld.global.u32 	%r681, [%rd6+304];
	xor.b32  	%r961, %r961, %r681;
	ld.global.u32 	%r682, [%rd6+308];
	xor.b32  	%r960, %r960, %r682;
	ld.global.u32 	%r683, [%rd6+312];
	xor.b32  	%r959, %r959, %r683;
	ld.global.u32 	%r684, [%rd6+316];
	xor.b32  	%r958, %r958, %r684;
$L__BB0_38:
	add.s32 	%r957, %r957, 16;
	setp.ne.s32 	%p22, %r957, 32;
	@%p22 bra 	$L__BB0_6;
	mad.lo.s32 	%r685, %r951, -31, %r17;
	add.s32 	%r951, %r685, 1;
	setp.ne.s32 	%p23, %r951, 5;
	@%p23 bra 	$L__BB0_5;
	st.local.u32 	[%rd1+4], %r962;
	st.local.v2.u32 	[%rd1+8], {%r961, %r960};
	st.local.v2.u32 	[%rd1+16], {%r959, %r958};
	setp.eq.s64 	%p24, %rd4, 1;
	@%p24 bra 	$L__BB0_115;
	mov.b32 	%r958, 0;
	mov.u32 	%r1051, %r958;
	mov.u32 	%r1052, %r958;
	mov.u32 	%r961, %r958;
	mov.u32 	%r962, %r958;
	mov.u32 	%r1043, %r958;
$L__BB0_42:
	mul.wide.u32 	%rd17, %r1043, 4;
	add.s64 	%rd18, %rd1, %rd17;
	ld.local.u32 	%r192, [%rd18+4];
	shl.b32 	%r193, %r1043, 5;
	mov.b32 	%r1049, 0;
$L__BB0_43:
	.pragma "nounroll";
	shr.u32 	%r688, %r192, %r1049;
	and.b32  	%r689, %r688, 1;
	setp.eq.b32 	%p25, %r689, 1;
	not.pred 	%p26, %p25;
	add.s32 	%r690, %r193, %r1049;
	mul.lo.s32 	%r691, %r690, 5;
	mul.wide.u32 	%rd19, %r691, 4;
	add.s64 	%rd7, %rd5, %rd19;
	@%p26 bra 	$L__BB0_45;
	ld.global.u32 	%r692, [%rd7];
	xor.b32  	%r962, %r962, %r692;
	ld.global.u32 	%r693, [%rd7+4];
	xor.b32  	%r961, %r961, %r693;
	ld.global.u32 	%r694, [%rd7+8];
	xor.b32  	%r1052, %r1052, %r694;
	ld.global.u32 	%r695, [%rd7+12];
	xor.b32  	%r1051, %r1051, %r695;
	ld.global.u32 	%r696, [%rd7+16];
	xor.b32  	%r958, %r958, %r696;
$L__BB0_45:
	and.b32  	%r698, %r688, 2;
	setp.eq.s32 	%p27, %r698, 0;
	@%p27 bra 	$L__BB0_47;
	ld.global.u32 	%r699, [%rd7+20];
	xor.b32  	%r962, %r962, %r699;
	ld.global.u32 	%r700, [%rd7+24];
	xor.b32  	%r961, %r961, %r700;
	ld.global.u32 	%r701, [%rd7+28];
	xor.b32  	%r1052, %r1052, %r701;
	ld.global.u32 	%r702, [%rd7+32];
	xor.b32  	%r1051, %r1051, %r702;
	ld.global.u32 	%r703, [%rd7+36];
	xor.b32  	%r958, %r958, %r703;
$L__BB0_47:
	and.b32  	%r705, %r688, 4;
	setp.eq.s32 	%p28, %r705, 0;
	@%p28 bra 	$L__BB0_49;
	ld.global.u32 	%r706, [%rd7+40];
	xor.b32  	%r962, %r962, %r706;
	ld.global.u32 	%r707, [%rd7+44];
	xor.b32  	%r961, %r961, %r707;
	ld.global.u32 	%r708, [%rd7+48];
	xor.b32  	%r1052, %r1052, %r708;
	ld.global.u32 	%r709, [%rd7+52];
	xor.b32  	%r1051, %r1051, %r709;
	ld.global.u32 	%r710, [%rd7+56];
	xor.b32  	%r958, %r958, %r710;
$L__BB0_49:
	and.b32  	%r712, %r688, 8;
	setp.eq.s32 	%p29, %r712, 0;
	@%p29 bra 	$L__BB0_51;
	ld.global.u32 	%r713, [%rd7+60];
	xor.b32  	%r962, %r962, %r713;
	ld.global.u32 	%r714, [%rd7+64];
	xor.b32  	%r961, %r961, %r714;
	ld.global.u32 	%r715, [%rd7+68];
	xor.b32  	%r1052, %r1052, %r715;
	ld.global.u32 	%r716, [%rd7+72];
	xor.b32  	%r1051, %r1051, %r716;
	ld.global.u32 	%r717, [%rd7+76];
	xor.b32  	%r958, %r958, %r717;
$L__BB0_51:
	and.b32  	%r719, %r688, 16;
	setp.eq.s32 	%p30, %r719, 0;
	@%p30 bra 	$L__BB0_53;
	ld.global.u32 	%r720, [%rd7+80];
	xor.b32  	%r962, %r962, %r720;
	ld.global.u32 	%r721, [%rd7+84];
	xor.b32  	%r961, %r961, %r721;
	ld.global.u32 	%r722, [%rd7+88];
	xor.b32  	%r1052, %r1052, %r722;
	ld.global.u32 	%r723, [%rd7+92];
	xor.b32  	%r1051, %r1051, %r723;
	ld.global.u32 	%r724, [%rd7+96];
	xor.b32  	%r958, %r958, %r724;
$L__BB0_53:
	and.b32  	%r726, %r688, 32;
	setp.eq.s32 	%p31, %r726, 0;
	@%p31 bra 	$L__BB0_55;
	ld.global.u32 	%r727, [%rd7+100];
	xor.b32  	%r962, %r962, %r727;
	ld.global.u32 	%r728, [%rd7+104];
	xor.b32  	%r961, %r961, %r728;
	ld.global.u32 	%r729, [%rd7+108];
	xor.b32  	%r1052, %r1052, %r729;
	ld.global.u32 	%r730, [%rd7+112];
	xor.b32  	%r1051, %r1051, %r730;
	ld.global.u32 	%r731, [%rd7+116];
	xor.b32  	%r958, %r958, %r731;
$L__BB0_55:
	and.b32  	%r733, %r688, 64;
	setp.eq.s32 	%p32, %r733, 0;
	@%p32 bra 	$L__BB0_57;
	ld.global.u32 	%r734, [%rd7+120];
	xor.b32  	%r962, %r962, %r734;
	ld.global.u32 	%r735, [%rd7+124];
	xor.b32  	%r961, %r961, %r735;
	ld.global.u32 	%r736, [%rd7+128];
	xor.b32  	%r1052, %r1052, %r736;
	ld.global.u32 	%r737, [%rd7+132];
	xor.b32  	%r1051, %r1051, %r737;
	ld.global.u32 	%r738, [%rd7+136];
	xor.b32  	%r958, %r958, %r738;
$L__BB0_57:
	and.b32  	%r740, %r688, 128;
	setp.eq.s32 	%p33, %r740, 0;
	@%p33 bra 	$L__BB0_59;
	ld.global.u32 	%r741, [%rd7+140];
	xor.b32  	%r962, %r962, %r741;
	ld.global.u32 	%r742, [%rd7+144];
	xor.b32  	%r961, %r961, %r742;
	ld.global.u32 	%r743, [%rd7+148];
	xor.b32  	%r1052, %r1052, %r743;
	ld.global.u32 	%r744, [%rd7+152];
	xor.b32  	%r1051, %r1051, %r744;
	ld.global.u32 	%r745, [%rd7+156];
	xor.b32  	%r958, %r958, %r745;
$L__BB0_59:
	and.b32  	%r747, %r688, 256;
	setp.eq.s32 	%p34, %r747, 0;
	@%p34 bra 	$L__BB0_61;
	ld.global.u32 	%r748, [%rd7+160];
	xor.b32  	%r962, %r962, %r748;
	ld.global.u32 	%r749, [%rd7+164];
	xor.b32  	%r961, %r961, %r749;
	ld.global.u32 	%r750, [%rd7+168];
	xor.b32  	%r1052, %r1052, %r750;
	ld.global.u32 	%r751, [%rd7+172];
	xor.b32  	%r1051, %r1051, %r751;
	ld.global.u32 	%r752, [%rd7+176];
	xor.b32  	%r958, %r958, %r752;
$L__BB0_61:
	and.b32  	%r754, %r688, 512;
	setp.eq.s32 	%p35, %r754, 0;
	@%p35 bra 	$L__BB0_63;
	ld.global.u32 	%r755, [%rd7+180];
	xor.b32  	%r962, %r962, %r755;
	ld.global.u32 	%r756, [%rd7+184];
	xor.b32  	%r961, %r961, %r756;
	ld.global.u32 	%r757, [%rd7+188];
	xor.b32  	%r1052, %r1052, %r757;
	ld.global.u32 	%r758, [%rd7+192];
	xor.b32  	%r1051, %r1051, %r758;
	ld.global.u32 	%r759, [%rd7+196];
	xor.b32  	%r958, %r958, %r759;
$L__BB0_63:
	and.b32  	%r761, %r688, 1024;
	setp.eq.s32 	%p36, %r761, 0;
	@%p36 bra 	$L__BB0_65;
	ld.global.u32 	%r762, [%rd7+200];
	xor.b32  	%r962, %r962, %r762;
	ld.global.u32 	%r763, [%rd7+204];
	xor.b32  	%r961, %r961, %r763;
	ld.global.u32 	%r764, [%rd7+208];
	xor.b32  	%r1052, %r1052, %r764;
	ld.global.u32 	%r765, [%rd7+212];
	xor.b32  	%r1051, %r1051, %r765;
	ld.global.u32 	%r766, [%rd7+216];
	xor.b32  	%r958, %r958, %r766;
$L__BB0_65:
	and.b32  	%r768, %r688, 2048;
	setp.eq.s32 	%p37, %r768, 0;
	@%p37 bra 	$L__BB0_67;
	ld.global.u32 	%r769, [%rd7+220];
	xor.b32  	%r962, %r962, %r769;
	ld.global.u32 	%r770, [%rd7+224];
	xor.b32  	%r961, %r961, %r770;
	ld.global.u32 	%r771, [%rd7+228];
	xor.b32  	%r1052, %r1052, %r771;
	ld.global.u32 	%r772, [%rd7+232];
	xor.b32  	%r1051, %r1051, %r772;
	ld.global.u32 	%r773, [%rd7+236];
	xor.b32  	%r958, %r958, %r773;
$L__BB0_67:
	and.b32  	%r775, %r688, 4096;
	setp.eq.s32 	%p38, %r775, 0;
	@%p38 bra 	$L__BB0_69;
	ld.global.u32 	%r776, [%rd7+240];
	xor.b32  	%r962, %r962, %r776;
	ld.global.u32 	%r777, [%rd7+244];
	xor.b32  	%r961, %r961, %r777;
	ld.global.u32 	%r778, [%rd7+248];
	xor.b32  	%r1052, %r1052, %r778;
	ld.global.u32 	%r779, [%rd7+252];
	xor.b32  	%r1051, %r1051, %r779;
	ld.global.u32 	%r780, [%rd7+256];
	xor.b32  	%r958, %r958, %r780;
$L__BB0_69:
	and.b32  	%r782, %r688, 8192;
	setp.eq.s32 	%p39, %r782, 0;
	@%p39 bra 	$L__BB0_71;
	ld.global.u32 	%r783, [%rd7+260];
	xor.b32  	%r962, %r962, %r783;
	ld.global.u32 	%r784, [%rd7+264];
	xor.b32  	%r961, %r961, %r784;
	ld.global.u32 	%r785, [%rd7+268];
	xor.b32  	%r1052, %r1052, %r785;
	ld.global.u32 	%r786, [%rd7+272];
	xor.b32  	%r1051, %r1051, %r786;
	ld.global.u32 	%r787, [%rd7+276];
	xor.b32  	%r958, %r958, %r787;
$L__BB0_71:
	and.b32  	%r789, %r688, 16384;
	setp.eq.s32 	%p40, %r789, 0;
	@%p40 bra 	$L__BB0_73;
	ld.global.u32 	%r790, [%rd7+280];
	xor.b32  	%r962, %r962, %r790;
	ld.global.u32 	%r791, [%rd7+284];
	xor.b32  	%r961, %r961, %r791;
	ld.global.u32 	%r792, [%rd7+288];
	xor.b32  	%r1052, %r1052, %r792;
	ld.global.u32 	%r793, [%rd7+292];
	xor.b32  	%r1051, %r1051, %r793;
	ld.global.u32 	%r794, [%rd7+296];
	xor.b32  	%r958, %r958, %r794;
$L__BB0_73:
	and.b32  	%r796, %r688, 32768;
	setp.eq.s32 	%p41, %r796, 0;
	@%p41 bra 	$L__BB0_75;
	ld.global.u32 	%r797, [%rd7+300];
	xor.b32  	%r962, %r962, %r797;
	ld.global.u32 	%r798, [%rd7+304];
	xor.b32  	%r961, %r961, %r798;
	ld.global.u32 	%r799, [%rd7+308];
	xor.b32  	%r1052, %r1052, %r799;
	ld.global.u32 	%r800, [%rd7+312];
	xor.b32  	%r1051, %r1051, %r800;
	ld.global.u32 	%r801, [%rd7+316];
	xor.b32  	%r958, %r958, %r801;
$L__BB0_75:
	add.s32 	%r1049, %r1049, 16;
	setp.ne.s32 	%p42, %r1049, 32;
	@%p42 bra 	$L__BB0_43;
	mad.lo.s32 	%r802, %r1043, -31, %r193;
	add.s32 	%r1043, %r802, 1;
	setp.ne.s32 	%p43, %r1043, 5;
	@%p43 bra 	$L__BB0_42;
	st.local.u32 	[%rd1+4], %r962;
	st.local.v2.u32 	[%rd1+8], {%r961, %r1052};
	st.local.v2.u32 	[%rd1+16], {%r1051, %r958};
	setp.ne.s64 	%p44, %rd4, 3;
	@%p44 bra 	$L__BB0_115;
	mov.b32 	%r958, 0;
	mov.u32 	%r1143, %r958;
	mov.u32 	%r1144, %r958;
	mov.u32 	%r961, %r958;
	mov.u32 	%r962, %r958;
	mov.u32 	%r1135, %r958;
$L__BB0_79:
	mul.wide.u32 	%rd20, %r1135, 4;
	add.s64 	%rd21, %rd1, %rd20;
	ld.local.u32 	%r368, [%rd21+4];
	shl.b32 	%r369, %r1135, 5;
	mov.b32 	%r1141, 0;
$L__BB0_80:
	.pragma "nounroll";
	shr.u32 	%r805, %r368, %r1141;
	and.b32  	%r806, %r805, 1;
	setp.eq.b32 	%p45, %r806, 1;
	not.pred 	%p46, %p45;
	add.s32 	%r807, %r369, %r1141;
	mul.lo.s32 	%r808, %r807, 5;
	mul.wide.u32 	%rd22, %r808, 4;
	add.s64 	%rd8, %rd5, %rd22;
	@%p46 bra 	$L__BB0_82;
	ld.global.u32 	%r809, [%rd8];
	xor.b32  	%r962, %r962, %r809;
	ld.global.u32 	%r810, [%rd8+4];
	xor.b32  	%r961, %r961, %r810;
	ld.global.u32 	%r811, [%rd8+8];
	xor.b32  	%r1144, %r1144, %r811;
	ld.global.u32 	%r812, [%rd8+12];
	xor.b32  	%r1143, %r1143, %r812;
	ld.global.u32 	%r813, [%rd8+16];
	xor.b32  	%r958, %r958, %r813;
$L__BB0_82:
	and.b32  	%r815, %r805, 2;
	setp.eq.s32 	%p47, %r815, 0;
	@%p47 bra 	$L__BB0_84;
	ld.global.u32 	%r816, [%rd8+20];
	xor.b32  	%r962, %r962, %r816;
	ld.global.u32 	%r817, [%rd8+24];
	xor.b32  	%r961, %r961, %r817;
	ld.global.u32 	%r818, [%rd8+28];
	xor.b32  	%r1144, %r1144, %r818;
	ld.global.u32 	%r819, [%rd8+32];
	xor.b32  	%r1143, %r1143, %r819;
	ld.global.u32 	%r820, [%rd8+36];
	xor.b32  	%r958, %r958, %r820;
$L__BB0_84:
	and.b32  	%r822, %r805, 4;
	setp.eq.s32 	%p48, %r822, 0;
	@%p48 bra 	$L__BB0_86;
	ld.global.u32 	%r823, [%rd8+40];
	xor.b32  	%r962, %r962, %r823;
	ld.global.u32 	%r824, [%rd8+44];
	xor.b32  	%r961, %r961, %r824;
	ld.global.u32 	%r825, [%rd8+48];
	xor.b32  	%r1144, %r1144, %r825;
	ld.global.u32 	%r826, [%rd8+52];
	xor.b32  	%r1143, %r1143, %r826;
	ld.global.u32 	%r827, [%rd8+56];
	xor.b32  	%r958, %r958, %r827;
$L__BB0_86:
	and.b32  	%r829, %r805, 8;
	setp.eq.s32 	%p49, %r829, 0;
	@%p49 bra 	$L__BB0_88;
	ld.global.u32 	%r830, [%rd8+60];
	xor.b32  	%r962, %r962, %r830;
	ld.global.u32 	%r831, [%rd8+64];
	xor.b32  	%r961, %r961, %r831;
	ld.global.u32 	%r832, [%rd8+68];
	xor.b32  	%r1144, %r1144, %r832;
	ld.global.u32 	%r833, [%rd8+72];
	xor.b32  	%r1143, %r1143, %r833;
	ld.global.u32 	%r834, [%rd8+76];
	xor.b32  	%r958, %r958, %r834;
$L__BB0_88:
	and.b32  	%r836, %r805, 16;
	setp.eq.s32 	%p50, %r836, 0;
	@%p50 bra 	$L__BB0_90;
	ld.global.u32 	%r837, [%rd8+80];
	xor.b32  	%r962, %r962, %r837;
	ld.global.u32 	%r838, [%rd8+84];
	xor.b32  	%r961, %r961, %r838;
	ld.global.u32 	%r839, [%rd8+88];
	xor.b32  	%r1144, %r1144, %r839;
	ld.global.u32 	%r840, [%rd8+92];
	xor.b32  	%r1143, %r1143, %r840;
	ld.global.u32 	%r841, [%rd8+96];
	xor.b32  	%r958, %r958, %r841;
$L__BB0_90:
	and.b32  	%r843, %r805, 32;
	setp.eq.s32 	%p51, %r843, 0;
	@%p51 bra 	$L__BB0_92;
	ld.global.u32 	%r844, [%rd8+100];
	xor.b32  	%r962, %r962, %r844;
	ld.global.u32 	%r845, [%rd8+104];
	xor.b32  	%r961, %r961, %r845;
	ld.global.u32 	%r846, [%rd8+108];
	xor.b32  	%r1144, %r1144, %r846;
	ld.global.u32 	%r847, [%rd8+112];
	xor.b32  	%r1143, %r1143, %r847;
	ld.global.u32 	%r848, [%rd8+116];
	xor.b32  	%r958, %r958, %r848;
$L__BB0_92:
	and.b32  	%r850, %r805, 64;
	setp.eq.s32 	%p52, %r850, 0;
	@%p52 bra 	$L__BB0_94;
	ld.global.u32 	%r851, [%rd8+120];
	xor.b32  	%r962, %r962, %r851;
	ld.global.u32 	%r852, [%rd8+124];
	xor.b32  	%r961, %r961, %r852;
	ld.global.u32 	%r853, [%rd8+128];
	xor.b32  	%r1144, %r1144, %r853;
	ld.global.u32 	%r854, [%rd8+132];
	xor.b32  	%r1143, %r1143, %r854;
	ld.global.u32 	%r855, [%rd8+136];
	xor.b32  	%r958, %r958, %r855;
$L__BB0_94:
	and.b32  	%r857, %r805, 128;
	setp.eq.s32 	%p53, %r857, 0;
	@%p53 bra 	$L__BB0_96;
	ld.global.u32 	%r858, [%rd8+140];
	xor.b32  	%r962, %r962, %r858;
	ld.global.u32 	%r859, [%rd8+144];
	xor.b32  	%r961, %r961, %r859;
	ld.global.u32 	%r860, [%rd8+148];
	xor.b32  	%r1144, %r1144, %r860;
	ld.global.u32 	%r861, [%rd8+152];
	xor.b32  	%r1143, %r1143, %r861;
	ld.global.u32 	%r862, [%rd8+156];
	xor.b32  	%r958, %r958, %r862;
$L__BB0_96:
	and.b32  	%r864, %r805, 256;
	setp.eq.s32 	%p54, %r864, 0;
	@%p54 bra 	$L__BB0_98;
	ld.global.u32 	%r865, [%rd8+160];
	xor.b32  	%r962, %r962, %r865;
	ld.global.u32 	%r866, [%rd8+164];
	xor.b32  	%r961, %r961, %r866;
	ld.global.u32 	%r867, [%rd8+168];
	xor.b32  	%r1144, %r1144, %r867;
	ld.global.u32 	%r868, [%rd8+172];
	xor.b32  	%r1143, %r1143, %r868;
	ld.global.u32 	%r869, [%rd8+176];
	xor.b32  	%r958, %r958, %r869;
$L__BB0_98:
	and.b32  	%r871, %r805, 512;
	setp.eq.s32 	%p55, %r871, 0;
	@%p55 bra 	$L__BB0_100;
	ld.global.u32 	%r872, [%rd8+180];
	xor.b32  	%r962, %r962, %r872;
	ld.global.u32 	%r873, [%rd8+184];
	xor.b32  	%r961, %r961, %r873;
	ld.global.u32 	%r874, [%rd8+188];
	xor.b32  	%r1144, %r1144, %r874;
	ld.global.u32 	%r875, [%rd8+192];
	xor.b32  	%r1143, %r1143, %r875;
	ld.global.u32 	%r876, [%rd8+196];
	xor.b32  	%r958, %r958, %r876;
$L__BB0_100:
	and.b32  	%r878, %r805, 1024;
	setp.eq.s32 	%p56, %r878, 0;
	@%p56 bra 	$L__BB0_102;
	ld.global.u32 	%r879, [%rd8+200];
	xor.b32  	%r962, %r962, %r879;
	ld.global.u32 	%r880, [%rd8+204];
	xor.b32  	%r961, %r961, %r880;
	ld.global.u32 	%r881, [%rd8+208];
	xor.b32  	%r1144, %r1144, %r881;
	ld.global.u32 	%r882, [%rd8+212];
	xor.b32  	%r1143, %r1143, %r882;
	ld.global.u32 	%r883, [%rd8+216];
	xor.b32  	%r958, %r958, %r883;
$L__BB0_102:
	and.b32  	%r885, %r805, 2048;
	setp.eq.s32 	%p57, %r885, 0;
	@%p57 bra 	$L__BB0_104;
	ld.global.u32 	%r886, [%rd8+220];
	xor.b32  	%r962, %r962, %r886;
	ld.global.u32 	%r887, [%rd8+224];
	xor.b32  	%r961, %r961, %r887;
	ld.global.u32 	%r888, [%rd8+228];
	xor.b32  	%r1144, %r1144, %r888;
	ld.global.u32 	%r889, [%rd8+232];
	xor.b32  	%r1143, %r1143, %r889;
	ld.global.u32 	%r890, [%rd8+236];
	xor.b32  	%r958, %r958, %r890;
$L__BB0_104:
	and.b32  	%r892, %r805, 4096;
	setp.eq.s32 	%p58, %r892, 0;
	@%p58 bra 	$L__BB0_106;
	ld.global.u32 	%r893, [%rd8+240];
	xor.b32  	%r962, %r962, %r893;
	ld.global.u32 	%r894, [%rd8+244];
	xor.b32  	%r961, %r961, %r894;
	ld.global.u32 	%r895, [%rd8+248];
	xor.b32  	%r1144, %r1144, %r895;
	ld.global.u32 	%r896, [%rd8+252];
	xor.b32  	%r1143, %r1143, %r896;
	ld.global.u32 	%r897, [%rd8+256];
	xor.b32  	%r958, %r958, %r897;
$L__BB0_106:
	and.b32  	%r899, %r805, 8192;
	setp.eq.s32 	%p59, %r899, 0;
	@%p59 bra 	$L__BB0_108;
	ld.global.u32 	%r900, [%rd8+260];
	xor.b32  	%r962, %r962, %r900;
	ld.global.u32 	%r901, [%rd8+264];
	xor.b32  	%r961, %r961, %r901;
	ld.global.u32 	%r902, [%rd8+268];
	xor.b32  	%r1144, %r1144, %r902;
	ld.global.u32 	%r903, [%rd8+272];
	xor.b32  	%r1143, %r1143, %r903;
	ld.global.u32 	%r904, [%rd8+276];
	xor.b32  	%r958, %r958, %r904;
$L__BB0_108:
	and.b32  	%r906, %r805, 16384;
	setp.eq.s32 	%p60, %r906, 0;
	@%p60 bra 	$L__BB0_110;
	ld.global.u32 	%r907, [%rd8+280];
	xor.b32  	%r962, %r962, %r907;
	ld.global.u32 	%r908, [%rd8+284];
	xor.b32  	%r961, %r961, %r908;
	ld.global.u32 	%r909, [%rd8+288];
	xor.b32  	%r1144, %r1144, %r909;
	ld.global.u32 	%r910, [%rd8+292];
	xor.b32  	%r1143, %r1143, %r910;
	ld.global.u32 	%r911, [%rd8+296];
	xor.b32  	%r958, %r958, %r911;
$L__BB0_110:
	and.b32  	%r913, %r805, 32768;
	setp.eq.s32 	%p61, %r913, 0;
	@%p61 bra 	$L__BB0_112;
	ld.global.u32 	%r914, [%rd8+300];
	xor.b32  	%r962, %r962, %r914;
	ld.global.u32 	%r915, [%rd8+304];
	xor.b32  	%r961, %r961, %r915;
	ld.global.u32 	%r916, [%rd8+308];
	xor.b32  	%r1144, %r1144, %r916;
	ld.global.u32 	%r917, [%rd8+312];
	xor.b32  	%r1143, %r1143, %r917;
	ld.global.u32 	%r918, [%rd8+316];
	xor.b32  	%r958, %r958, %r918;
$L__BB0_112:
	add.s32 	%r1141, %r1141, 16;
	setp.ne.s32 	%p62, %r1141, 32;
	@%p62 bra 	$L__BB0_80;
	mad.lo.s32 	%r919, %r1135, -31, %r369;
	add.s32 	%r1135, %r919, 1;
	setp.ne.s32 	%p63, %r1135, 5;
	@%p63 bra 	$L__BB0_79;
	st.local.u32 	[%rd1+4], %r962;
	st.local.v2.u32 	[%rd1+8], {%r961, %r1144};
	st.local.v2.u32 	[%rd1+16], {%r1143, %r958};
$L__BB0_115:
	shr.u64 	%rd26, %rd3, 2;
	add.s32 	%r945, %r945, 1;
	setp.gt.u64 	%p64, %rd3, 3;
	@%p64 bra 	$L__BB0_3;
$L__BB0_116:
	shr.u32 	%r920, %r962, 2;
	xor.b32  	%r921, %r920, %r962;
	shl.b32 	%r922, %r958, 4;
	shl.b32 	%r923, %r921, 1;
	xor.b32  	%r924, %r923, %r922;
	xor.b32  	%r925, %r924, %r921;
	xor.b32  	%r926, %r925, %r958;
	add.s32 	%r927, %r2, %r926;
	add.s32 	%r928, %r927, 362437;
	shr.u32 	%r929, %r961, 2;
	xor.b32  	%r930, %r929, %r961;
	shl.b32 	%r931, %r926, 4;
	shl.b32 	%r932, %r930, 1;
	xor.b32  	%r933, %r932, %r931;
	xor.b32  	%r934, %r933, %r930;
	xor.b32  	%r935, %r934, %r926;
	add.s32 	%r936, %r2, %r935;
	add.s32 	%r937, %r936, 724874;
	cvt.rn.f32.u32 	%f1, %r928;
	fma.rn.f32 	%f2, %f1, 0f2F800000, 0f2F000000;
	cvt.rn.f32.u32 	%f3, %r937;
	fma.rn.f32 	%f4, %f3, 0f30C90FDB, 0f30490FDB;
	setp.lt.f32 	%p65, %f2, 0f00800000;
	mul.f32 	%f5, %f2, 0f4B000000;
	selp.f32 	%f6, %f5, %f2, %p65;
	selp.f32 	%f7, 0fC1B80000, 0f00000000, %p65;
	mov.b32 	%r938, %f6;
	add.s32 	%r939, %r938, -1059760811;
	and.b32  	%r940, %r939, -8388608;
	sub.s32 	%r941, %r938, %r940;
	mov.b32 	%f8, %r941;
	cvt.rn.f32.s32 	%f9, %r940;
	fma.rn.f32 	%f10, %f9, 0f34000000, %f7;
	add.f32 	%f11, %f8, 0fBF800000;
	fma.rn.f32 	%f12, %f11, 0fBE055027, 0f3E1039F6;
	fma.rn.f32 	%f13, %f12, %f11, 0fBDF8CDCC;
	fma.rn.f32 	%f14, %f13, %f11, 0f3E0F2955;
	fma.rn.f32 	%f15, %f14, %f11, 0fBE2AD8B9;
	fma.rn.f32 	%f16, %f15, %f11, 0f3E4CED0B;
	fma.rn.f32 	%f17, %f16, %f11, 0fBE7FFF22;
	fma.rn.f32 	%f18, %f17, %f11, 0f3EAAAA78;
	fma.rn.f32 	%f19, %f18, %f11, 0fBF000000;
	mul.f32 	%f20, %f11, %f19;
	fma.rn.f32 	%f21, %f20, %f11, %f11;
	fma.rn.f32 	%f22, %f10, 0f3F317218, %f21;
	setp.gt.u32 	%p66, %r938, 2139095039;
	fma.rn.f32 	%f23, %f6, 0f7F800000, 0f7F800000;
	selp.f32 	%f24, %f23, %f22, %p66;
	setp.eq.f32 	%p67, %f6, 0f00000000;
	mul.f32 	%f25, %f24, 0fC0000000;
	selp.f32 	%f26, 0f7F800000, %f25, %p67;
	sqrt.rn.f32 	%f27, %f26;
	sin.approx.f32 	%f28, %f4;
	mul.f32 	%f29, %f27, %f28;
	cvta.to.global.u64 	%rd23, %rd10;
	mul.wide.s32 	%rd24, %r1, 4;
	add.s64 	%rd25, %rd23, %rd24;
	st.global.f32 	[%rd25], %f29;
$L__BB0_117:
	ret;

}


// ===== COMPILED SASS (sm_100) =====

	.target	sm_100

	.elftype	@"ET_EXEC"


//--------------------- .note.nv.tkinfo           --------------------------
	.section	.note.nv.tkinfo,"",@"SHT_NOTE"
	.sectionflags	@"SHF_NOTE_NV_TKINFO"
	.tkinfo
        /*0018*/ 	.word	0x00000002
        /*0030*/ 	.string	""
        /*0030*/ 	.string	"ptxas"
        /*0030*/ 	.string	"Cuda compilation tools, release 13.0, V13.0.88"
        /*0030*/ 	.string	"Build cuda_13.0.r13.0/compiler.36424714_0"
        /*0030*/ 	.string	"-arch sm_100 -m 64 "



//--------------------- .note.nv.cuinfo           --------------------------
	.section	.note.nv.cuinfo,"",@"SHT_NOTE"
	.sectionflags	@"SHF_NOTE_NV_CUINFO"
        /*0018*/ 	.short	0x0002
        /*001a*/ 	.short	0x0064
        /*001c*/ 	.short	0x0082
	.zero		2


//--------------------- .nv.info                  --------------------------
	.section	.nv.info,"",@"SHT_CUDA_INFO"
	.align	4


	//----- nvinfo : EIATTR_REGCOUNT
	.align		4
        /*0000*/ 	.byte	0x04, 0x2f
        /*0002*/ 	.short	(.L_10 - .L_9)
	.align		4
.L_9:
        /*0004*/ 	.word	index@(rtruncnorm_kernel)
        /*0008*/ 	.word	0x0000001f


	//----- nvinfo : EIATTR_FRAME_SIZE
	.align		4
.L_10:
        /*000c*/ 	.byte	0x04, 0x11
        /*000e*/ 	.short	(.L_12 - .L_11)
	.align		4
.L_11:
        /*0010*/ 	.word	index@($__internal_0_$__cuda_sm20_sqrt_rn_f32_slowpath)
        /*0014*/ 	.word	0x00000030


	//----- nvinfo : EIATTR_FRAME_SIZE
	.align		4
.L_12:
        /*0018*/ 	.byte	0x04, 0x11
        /*001a*/ 	.short	(.L_14 - .L_13)
	.align		4
.L_13:
        /*001c*/ 	.word	index@(rtruncnorm_kernel)
        /*0020*/ 	.word	0x00000030


	//----- nvinfo : EIATTR_MIN_STACK_SIZE
	.align		4
.L_14:
        /*0024*/ 	.byte	0x04, 0x12
        /*0026*/ 	.short	(.L_16 - .L_15)
	.align		4
.L_15:
        /*0028*/ 	.word	index@(rtruncnorm_kernel)
        /*002c*/ 	.word	0x00000030
.L_16:


//--------------------- .nv.compat                --------------------------
	.section	.nv.compat,"",@"SHT_CUDA_COMPAT_INFO"
	.align	4
        /*0000*/ 	.byte	0x02, 0x09, 0x00, 0x00, 0x02, 0x02, 0x01, 0x00, 0x02, 0x05, 0x05, 0x00, 0x03, 0x07, 0x01, 0x01
        /*0010*/ 	.byte	0x02, 0x03, 0x00, 0x00, 0x02, 0x06, 0x01, 0x00, 0x04, 0x0b, 0x08, 0x00, 0x01, 0x00, 0x00, 0x00
        /*0020*/ 	.byte	0x00, 0x00, 0x00, 0x00


//--------------------- .nv.info.rtruncnorm_kernel --------------------------
	.section	.nv.info.rtruncnorm_kernel,"",@"SHT_CUDA_INFO"
	.sectionflags	@""
	.align	4


	//----- nvinfo : EIATTR_CUDA_API_VERSION
	.align		4
        /*0000*/ 	.byte	0x04, 0x37
        /*0002*/ 	.short	(.L_18 - .L_17)
.L_17:
        /*0004*/ 	.word	0x00000082


	//----- nvinfo : EIATTR_KPARAM_INFO
	.align		4
.L_18:
        /*0008*/ 	.byte	0x04, 0x17
        /*000a*/ 	.short	(.L_20 - .L_19)
.L_19:
        /*000c*/ 	.word	0x00000000
        /*0010*/ 	.short	0x000d
        /*0012*/ 	.short	0x004c
        /*0014*/ 	.byte	0x00, 0xf0, 0x11, 0x00


	//----- nvinfo : EIATTR_KPARAM_INFO
	.align		4
.L_20:
        /*0018*/ 	.byte	0x04, 0x17
        /*001a*/ 	.short	(.L_22 - .L_21)
.L_21:
        /*001c*/ 	.word	0x00000000
        /*0020*/ 	.short	0x000c
        /*0022*/ 	.short	0x0048
        /*0024*/ 	.byte	0x00, 0xf0, 0x11, 0x00


	//----- nvinfo : EIATTR_KPARAM_INFO
	.align		4
.L_22:
        /*0028*/ 	.byte	0x04, 0x17
        /*002a*/ 	.short	(.L_24 - .L_23)
.L_23:
        /*002c*/ 	.word	0x00000000
        /*0030*/ 	.short	0x000b
        /*0032*/ 	.short	0x0044
        /*0034*/ 	.byte	0x00, 0xf0, 0x11, 0x00


	//----- nvinfo : EIATTR_KPARAM_INFO
	.align		4
.L_24:
        /*0038*/ 	.byte	0x04, 0x17
        /*003a*/ 	.short	(.L_26 - .L_25)
.L_25:
        /*003c*/ 	.word	0x00000000
        /*0040*/ 	.short	0x000a
        /*0042*/ 	.short	0x0040
        /*0044*/ 	.byte	0x00, 0xf0, 0x11, 0x00


	//----- nvinfo : EIATTR_KPARAM_INFO
	.align		4
.L_26:
        /*0048*/ 	.byte	0x04, 0x17
        /*004a*/ 	.short	(.L_28 - .L_27)
.L_27:
        /*004c*/ 	.word	0x00000000
        /*0050*/ 	.short	0x0009
        /*0052*/ 	.short	0x003c
        /*0054*/ 	.byte	0x00, 0xf0, 0x11, 0x00


	//----- nvinfo : EIATTR_KPARAM_INFO
	.align		4
.L_28:
        /*0058*/ 	.byte	0x04, 0x17
        /*005a*/ 	.short	(.L_30 - .L_29)
.L_29:
        /*005c*/ 	.word	0x00000000
        /*0060*/ 	.short	0x0008
        /*0062*/ 	.short	0x0038
        /*0064*/ 	.byte	0x00, 0xf0, 0x11, 0x00


	//----- nvinfo : EIATTR_KPARAM_INFO
	.align		4
.L_30:
        /*0068*/ 	.byte	0x04, 0x17
        /*006a*/ 	.short	(.L_32 - .L_31)
.L_31:
        /*006c*/ 	.word	0x00000000
        /*0070*/ 	.short	0x0007
        /*0072*/ 	.short	0x0034
        /*0074*/ 	.byte	0x00, 0xf0, 0x11, 0x00


	//----- nvinfo : EIATTR_KPARAM_INFO
	.align		4
.L_32:
        /*0078*/ 	.byte	0x04, 0x17
        /*007a*/ 	.short	(.L_34 - .L_33)
.L_33:
        /*007c*/ 	.word	0x00000000
        /*0080*/ 	.short	0x0006
        /*0082*/ 	.short	0x0030
        /*0084*/ 	.byte	0x00, 0xf0, 0x11, 0x00


	//----- nvinfo : EIATTR_KPARAM_INFO
	.align		4
.L_34:
        /*0088*/ 	.byte	0x04, 0x17
        /*008a*/ 	.short	(.L_36 - .L_35)
.L_35:
        /*008c*/ 	.word	0x00000000
        /*0090*/ 	.short	0x0005
        /*0092*/ 	.short	0x0028
        /*0094*/ 	.byte	0x00, 0xf5, 0x21, 0x00


	//----- nvinfo : EIATTR_KPARAM_INFO
	.align		4
.L_36:
        /*0098*/ 	.byte	0x04, 0x17
        /*009a*/ 	.short	(.L_38 - .L_37)
.L_37:
        /*009c*/ 	.word	0x00000000
        /*00a0*/ 	.short	0x0004
        /*00a2*/ 	.short	0x0020
        /*00a4*/ 	.byte	0x00, 0xf5, 0x21, 0x00


	//----- nvinfo : EIATTR_KPARAM_INFO
	.align		4
.L_38:
        /*00a8*/ 	.byte	0x04, 0x17
        /*00aa*/ 	.short	(.L_40 - .L_39)
.L_39:
        /*00ac*/ 	.word	0x00000000
        /*00b0*/ 	.short	0x0003
        /*00b2*/ 	.short	0x0018
        /*00b4*/ 	.byte	0x00, 0xf5, 0x21, 0x00


	//----- nvinfo : EIATTR_KPARAM_INFO
	.align		4
.L_40:
        /*00b8*/ 	.byte	0x04, 0x17
        /*00ba*/ 	.short	(.L_42 - .L_41)
.L_41:
        /*00bc*/ 	.word	0x00000000
        /*00c0*/ 	.short	0x0002
        /*00c2*/ 	.short	0x0010
        /*00c4*/ 	.byte	0x00, 0xf5, 0x21, 0x00


	//----- nvinfo : EIATTR_KPARAM_INFO
	.align		4
.L_42:
        /*00c8*/ 	.byte	0x04, 0x17
        /*00ca*/ 	.short	(.L_44 - .L_43)
.L_43:
        /*00cc*/ 	.word	0x00000000
        /*00d0*/ 	.short	0x0001
        /*00d2*/ 	.short	0x0008
        /*00d4*/ 	.byte	0x00, 0xf0, 0x11, 0x00


	//----- nvinfo : EIATTR_KPARAM_INFO
	.align		4
.L_44:
        /*00d8*/ 	.byte	0x04, 0x17
        /*00da*/ 	.short	(.L_46 - .L_45)
.L_45:
        /*00dc*/ 	.word	0x00000000
        /*00e0*/ 	.short	0x0000
        /*00e2*/ 	.short	0x0000
        /*00e4*/ 	.byte	0x00, 0xf5, 0x21, 0x00


	//----- nvinfo : EIATTR_SPARSE_MMA_MASK
	.align		4
.L_46:
        /*00e8*/ 	.byte	0x03, 0x50
        /*00ea*/ 	.short	0x0000


	//----- nvinfo : EIATTR_MAXREG_COUNT
	.align		4
        /*00ec*/ 	.byte	0x03, 0x1b
        /*00ee*/ 	.short	0x00ff


	//----- nvinfo : EIATTR_MERCURY_ISA_VERSION
	.align		4
        /*00f0*/ 	.byte	0x03, 0x5f
        /*00f2*/ 	.short	0x0101


	//----- nvinfo : EIATTR_VRC_CTA_INIT_COUNT
	.align		4
        /*00f4*/ 	.byte	0x02, 0x4a
	.zero		1
	.zero		1


	//----- nvinfo : EIATTR_EXIT_INSTR_OFFSETS
	.align		4
        /*00f8*/ 	.byte	0x04, 0x1c
        /*00fa*/ 	.short	(.L_48 - .L_47)


	//   ....[0]....
.L_47:
        /*00fc*/ 	.word	0x00000110


	//   ....[1]....
        /*0100*/ 	.word	0x00002c20


	//----- nvinfo : EIATTR_CRS_STACK_SIZE
	.align		4
.L_48:
        /*0104*/ 	.byte	0x04, 0x1e
        /*0106*/ 	.short	(.L_50 - .L_49)
.L_49:
        /*0108*/ 	.word	0x00000000


	//----- nvinfo : EIATTR_CBANK_PARAM_SIZE
	.align		4
.L_50:
        /*010c*/ 	.byte	0x03, 0x19
        /*010e*/ 	.short	0x0050


	//----- nvinfo : EIATTR_PARAM_CBANK
	.align		4
        /*0110*/ 	.byte	0x04, 0x0a
        /*0112*/ 	.short	(.L_52 - .L_51)
	.align		4
.L_51:
        /*0114*/ 	.word	index@(.nv.constant0.rtruncnorm_kernel)
        /*0118*/ 	.short	0x0380
        /*011a*/ 	.short	0x0050


	//----- nvinfo : EIATTR_SW_WAR
	.align		4
.L_52:
        /*011c*/ 	.byte	0x04, 0x36
        /*011e*/ 	.short	(.L_54 - .L_53)
.L_53:
        /*0120*/ 	.word	0x00000008
.L_54:


//--------------------- .nv.callgraph             --------------------------
	.section	.nv.callgraph,"",@"SHT_CUDA_CALLGRAPH"
	.align	4
	.sectionentsize	8
	.align		4
        /*0000*/ 	.word	0x00000000
	.align		4
        /*0004*/ 	.word	0xffffffff
	.align		4
        /*0008*/ 	.word	0x00000000
	.align		4
        /*000c*/ 	.word	0xfffffffe
	.align		4
        /*0010*/ 	.word	0x00000000
	.align		4
        /*0014*/ 	.word	0xfffffffd
	.align		4
        /*0018*/ 	.word	0x00000000
	.align		4
        /*001c*/ 	.word	0xfffffffc


//--------------------- .nv.constant4             --------------------------
	.section	.nv.constant4,"a",@progbits
	.align	8
	.align		8
.nv.constant4:
        /*0000*/ 	.dword	precalc_xorwow_matrix
	.align		8
        /*0008*/ 	.dword	precalc_xorwow_offset_matrix
	.align		8
        /*0010*/ 	.dword	mrg32k3aM1
	.align		8
        /*0018*/ 	.dword	mrg32k3aM2
	.align		8
        /*0020*/ 	.dword	mrg32k3aM1SubSeq
	.align		8
        /*0028*/ 	.dword	mrg32k3aM2SubSeq
	.align		8
        /*0030*/ 	.dword	mrg32k3aM1Seq
	.align		8
        /*0038*/ 	.dword	mrg32k3aM2Seq


//--------------------- .nv.constant3             --------------------------
	.section	.nv.constant3,"a",@progbits
	.align	8
.nv.constant3:
	.type		__cr_lgamma_table,@object
	.size		__cr_lgamma_table,(.L_8 - __cr_lgamma_table)
__cr_lgamma_table:
        /*0000*/ 	.byte	0x00, 0x00, 0x00, 0x00, 0x00, 0x00, 0x00, 0x00, 0x00, 0x00, 0x00, 0x00, 0x00, 0x00, 0x00, 0x00
        /*0010*/ 	.byte	0xef, 0x39, 0xfa, 0xfe, 0x42, 0x2e, 0xe6, 0x3f, 0x02, 0x20, 0x2a, 0xfa, 0x0b, 0xab, 0xfc, 0x3f
        /*0020*/ 	.byte	0xf9, 0x2c, 0x92, 0x7c, 0xa7, 0x6c, 0x09, 0x40, 0xc9, 0x79, 0x44, 0x3c, 0x64, 0x26, 0x13, 0x40
        /*0030*/ 	.byte	0xca, 0x01, 0xcf, 0x3a, 0x27, 0x51, 0x1a, 0x40, 0x30, 0xcc, 0x2d, 0xf3, 0xe1, 0x0c, 0x21, 0x40
        /*0040*/ 	.byte	0x0d, 0xb7, 0xfc, 0x82, 0x8e, 0x35, 0x25, 0x40
.L_8:


//--------------------- .text.rtruncnorm_kernel   --------------------------
	.section	.text.rtruncnorm_kernel,"ax",@progbits
	.align	128
        .global         rtruncnorm_kernel
        .type           rtruncnorm_kernel,@function
        .size           rtruncnorm_kernel,(.L_x_14 - rtruncnorm_kernel)
        .other          rtruncnorm_kernel,@"STO_CUDA_ENTRY STV_DEFAULT"
rtruncnorm_kernel:
.text.rtruncnorm_kernel:
[----:B------:R-:W0:Y:S01]  /*0000*/  LDC R1, c[0x0][0x37c] ;  /* 0x0000df00ff017b82 */ /* 0x000e220000000800 */
[----:B------:R-:W1:Y:S07]  /*0010*/  S2R R3, SR_TID.Z ;  /* 0x0000000000037919 */ /* 0x000e6e0000002300 */
[----:B------:R-:W-:Y:S01]  /*0020*/  S2UR UR4, SR_CTAID.X ;  /* 0x00000000000479c3 */ /* 0x000fe20000002500 */
[----:B------:R-:W2:Y:S01]  /*0030*/  LDCU UR6, c[0x0][0x370] ;  /* 0x00006e00ff0677ac */ /* 0x000ea20008000800 */
[----:B0-----:R-:W-:Y:S01]  /*0040*/  VIADD R1, R1, 0xffffffd0 ;  /* 0xffffffd001017836 */ /* 0x001fe20000000000 */
[----:B------:R-:W0:Y:S01]  /*0050*/  S2R R5, SR_TID.Y ;  /* 0x0000000000057919 */ /* 0x000e220000002200 */
[----:B------:R-:W3:Y:S01]  /*0060*/  LDCU UR7, c[0x0][0x360] ;  /* 0x00006c00ff0777ac */ /* 0x000ee20008000800 */
[----:B------:R-:W3:Y:S03]  /*0070*/  S2R R11, SR_TID.X ;  /* 0x00000000000b7919 */ /* 0x000ee60000002100 */
[----:B------:R-:W2:Y:S01]  /*0080*/  S2UR UR5, SR_CTAID.Y ;  /* 0x00000000000579c3 */ /* 0x000ea20000002600 */
[----:B------:R-:W0:Y:S07]  /*0090*/  LDCU UR8, c[0x0][0x364] ;  /* 0x00006c80ff0877ac */ /* 0x000e2e0008000800 */
[----:B------:R-:W1:Y:S01]  /*00a0*/  LDC R0, c[0x0][0x368] ;  /* 0x0000da00ff007b82 */ /* 0x000e620000000800 */
[----:B--2---:R-:W-:Y:S01]  /*00b0*/  UIMAD UR4, UR5, UR6, UR4 ;  /* 0x00000006050472a4 */ /* 0x004fe2000f8e0204 */
[----:B------:R-:W2:Y:S05]  /*00c0*/  LDCU UR5, c[0x0][0x388] ;  /* 0x00007100ff0577ac */ /* 0x000eaa0008000800 */
[----:B-1----:R-:W-:-:S04]  /*00d0*/  IMAD R0, R0, UR4, R3 ;  /* 0x0000000400007c24 */ /* 0x002fc8000f8e0203 */
[----:B0-----:R-:W-:-:S04]  /*00e0*/  IMAD R0, R0, UR8, R5 ;  /* 0x0000000800007c24 */ /* 0x001fc8000f8e0205 */
[----:B---3--:R-:W-:-:S05]  /*00f0*/  IMAD R11, R0, UR7, R11 ;  /* 0x00000007000b7c24 */ /* 0x008fca000f8e020b */
[----:B--2---:R-:W-:-:S13]  /*0100*/  ISETP.GE.AND P0, PT, R11, UR5, PT ;  /* 0x000000050b007c0c */ /* 0x004fda000bf06270 */
[----:B------:R-:W-:Y:S05]  /*0110*/  @P0 EXIT ;  /* 0x000000000000094d */ /* 0x000fea0003800000 */
[----:B------:R-:W0:Y:S01]  /*0120*/  LDC.64 R12, c[0x0][0x3c8] ;  /* 0x0000f200ff0c7b82 */ /* 0x000e220000000a00 */
[----:B------:R-:W0:Y:S01]  /*0130*/  LDCU UR4, c[0x0][0x3c4] ;  /* 0x00007880ff0477ac */ /* 0x000e220008000800 */
[----:B------:R-:W-:Y:S01]  /*0140*/  IMAD.MOV.U32 R4, RZ, RZ, -0x266e14b1 ;  /* 0xd991eb4fff047424 */ /* 0x000fe200078e00ff */
[----:B------:R-:W1:Y:S01]  /*0150*/  LDCU.64 UR6, c[0x0][0x358] ;  /* 0x00006b00ff0677ac */ /* 0x000e620008000a00 */
[----:B0-----:R-:W-:-:S05]  /*0160*/  IMAD R0, R11, UR4, R12 ;  /* 0x000000040b007c24 */ /* 0x001fca000f8e020c */
[C---:B------:R-:W-:Y:S02]  /*0170*/  LOP3.LUT R2, R0.reuse, 0xaad26b49, RZ, 0x3c, !PT ;  /* 0xaad26b4900027812 */ /* 0x040fe400078e3cff */
[----:B------:R-:W-:-:S03]  /*0180*/  ISETP.GT.AND P0, PT, R0, -0x1, PT ;  /* 0xffffffff0000780c */ /* 0x000fc60003f04270 */
[----:B------:R-:W-:Y:S01]  /*0190*/  IMAD R5, R2, 0x4182bed5, RZ ;  /* 0x4182bed502057824 */ /* 0x000fe200078e02ff */
[----:B------:R-:W-:Y:S02]  /*01a0*/  SEL R4, R4, 0x8bf16996, P0 ;  /* 0x8bf1699604047807 */ /* 0x000fe40000000000 */
[----:B------:R-:W-:Y:S01]  /*01b0*/  ISETP.NE.AND P0, PT, R13, RZ, PT ;  /* 0x000000ff0d00720c */ /* 0x000fe20003f05270 */
[C---:B------:R-:W-:Y:S01]  /*01c0*/  VIADD R3, R5.reuse, 0x75bcd15 ;  /* 0x075bcd1505037836 */ /* 0x040fe20000000000 */
[C---:B------:R-:W-:Y:S01]  /*01d0*/  LOP3.LUT R6, R5.reuse, 0x159a55e5, RZ, 0x3c, !PT ;  /* 0x159a55e505067812 */ /* 0x040fe200078e3cff */
[C---:B------:R-:W-:Y:S01]  /*01e0*/  VIADD R7, R4.reuse, 0x1f123bb5 ;  /* 0x1f123bb504077836 */ /* 0x040fe20000000000 */
[C---:B------:R-:W-:Y:S01]  /*01f0*/  IADD3 R2, PT, PT, R4.reuse, 0x64f0c9, R5 ;  /* 0x0064f0c904027810 */ /* 0x040fe20007ffe005 */
[----:B------:R-:W-:Y:S01]  /*0200*/  VIADD R5, R5, 0x583f19 ;  /* 0x00583f1905057836 */ /* 0x000fe20000000000 */
[----:B------:R-:W-:Y:S02]  /*0210*/  LOP3.LUT R4, R4, 0x5491333, RZ, 0x3c, !PT ;  /* 0x0549133304047812 */ /* 0x000fe400078e3cff */
[----:B------:R0:W-:Y:S04]  /*0220*/  STL.64 [R1+0x8], R6 ;  /* 0x0000080601007387 */ /* 0x0001e80000100a00 */
[----:B------:R0:W-:Y:S04]  /*0230*/  STL.64 [R1], R2 ;  /* 0x0000000201007387 */ /* 0x0001e80000100a00 */
[----:B------:R0:W-:Y:S01]  /*0240*/  STL.64 [R1+0x10], R4 ;  /* 0x0000100401007387 */ /* 0x0001e20000100a00 */
[----:B-1----:R-:W-:Y:S05]  /*0250*/  @!P0 BRA `(.L_x_0) ;  /* 0x0000002400448947 */ /* 0x002fea0003800000 */
[----:B------:R-:W0:Y:S01]  /*0260*/  LDCU UR4, c[0x0][0x3cc] ;  /* 0x00007980ff0477ac */ /* 0x000e220008000800 */
[----:B------:R-:W-:Y:S01]  /*0270*/  SHF.R.S32.HI R13, RZ, 0x1f, R13 ;  /* 0x0000001fff0d7819 */ /* 0x000fe2000001140d */
[----:B------:R-:W-:Y:S02]  /*0280*/  IMAD.MOV.U32 R10, RZ, RZ, RZ ;  /* 0x000000ffff0a7224 */ /* 0x000fe400078e00ff */
[----:B0-----:R-:W-:-:S07]  /*0290*/  IMAD.U32 R2, RZ, RZ, UR4 ;  /* 0x00000004ff027e24 */ /* 0x001fce000f8e00ff */
.L_x_8:
[----:B------:R-:W-:-:S04]  /*02a0*/  LOP3.LUT R0, R2, 0x3, RZ, 0xc0, !PT ;  /* 0x0000000302007812 */ /* 0x000fc800078ec0ff */
[----:B------:R-:W-:-:S04]  /*02b0*/  ISETP.NE.U32.AND P0, PT, R0, RZ, PT ;  /* 0x000000ff0000720c */ /* 0x000fc80003f05070 */
[----:B------:R-:W-:-:S13]  /*02c0*/  ISETP.NE.AND.EX P0, PT, RZ, RZ, PT, P0 ;  /* 0x000000ffff00720c */ /* 0x000fda0003f05300 */
[----:B0-----:R-:W-:Y:S05]  /*02d0*/  @!P0 BRA `(.L_x_1) ;  /* 0x00000024000c8947 */ /* 0x001fea0003800000 */
[----:B------:R-:W0:Y:S01]  /*02e0*/  LDC.64 R8, c[0x4][RZ] ;  /* 0x01000000ff087b82 */ /* 0x000e220000000a00 */
[----:B------:R-:W-:Y:S01]  /*02f0*/  IMAD.MOV.U32 R0, RZ, RZ, RZ ;  /* 0x000000ffff007224 */ /* 0x000fe200078e00ff */
[----:B------:R-:W-:Y:S02]  /*0300*/  CS2R R4, SRZ ;  /* 0x0000000000047805 */ /* 0x000fe4000001ff00 */
[----:B------:R-:W-:Y:S01]  /*0310*/  CS2R R6, SRZ ;  /* 0x0000000000067805 */ /* 0x000fe2000001ff00 */
[----:B------:R-:W-:Y:S02]  /*0320*/  IMAD.MOV.U32 R3, RZ, RZ, RZ ;  /* 0x000000ffff037224 */ /* 0x000fe400078e00ff */
[----:B0-----:R-:W-:-:S07]  /*0330*/  IMAD.WIDE.U32 R8, R10, 0xc80, R8 ;  /* 0x00000c800a087825 */ /* 0x001fce00078e0008 */
.L_x_3:
[----:B------:R-:W-:-:S06]  /*0340*/  IMAD R12, R0, 0x4, R1 ;  /* 0x00000004000c7824 */ /* 0x000fcc00078e0201 */
[----:B------:R-:W5:Y:S01]  /*0350*/  LDL R12, [R12+0x4] ;  /* 0x000004000c0c7983 */ /* 0x000f620000100800 */
[----:B------:R-:W-:-:S07]  /*0360*/  IMAD.MOV.U32 R17, RZ, RZ, RZ ;  /* 0x000000ffff117224 */ /* 0x000fce00078e00ff */
.L_x_2:
[----:B-----5:R-:W-:Y:S01]  /*0370*/  SHF.R.U32.HI R22, RZ, R17, R12 ;  /* 0x00000011ff167219 */ /* 0x020fe2000001160c */
[----:B------:R-:W-:-:S03]  /*0380*/  IMAD.SHL.U32 R14, R0, 0x20, RZ ;  /* 0x00000020000e7824 */ /* 0x000fc600078e00ff */
[----:B------:R-:W-:Y:S01]  /*0390*/  LOP3.LUT R15, R22, 0x1, RZ, 0xc0, !PT ;  /* 0x00000001160f7812 */ /* 0x000fe200078ec0ff */
[----:B------:R-:W-:-:S03]  /*03a0*/  IMAD.IADD R14, R14, 0x1, R17 ;  /* 0x000000010e0e7824 */ /* 0x000fc600078e0211 */
[----:B------:R-:W-:Y:S01]  /*03b0*/  ISETP.NE.U32.AND P0, PT, R15, 0x1, PT ;  /* 0x000000010f00780c */ /* 0x000fe20003f05070 */
[----:B------:R-:W-:-:S03]  /*03c0*/  IMAD R15, R14, 0x5, RZ ;  /* 0x000000050e0f7824 */ /* 0x000fc600078e02ff */
[----:B------:R-:W-:Y:S01]  /*03d0*/  R2P PR, R22, 0x7e ;  /* 0x0000007e16007804 */ /* 0x000fe20000000000 */
[----:B------:R-:W-:-:S08]  /*03e0*/  IMAD.WIDE.U32 R14, R15, 0x4, R8 ;  /* 0x000000040f0e7825 */ /* 0x000fd000078e0008 */
[----:B------:R-:W2:Y:S04]  /*03f0*/  @!P0 LDG.E R18, desc[UR6][R14.64+0x10] ;  /* 0x000010060e128981 */ /* 0x000ea8000c1e1900 */
[----:B------:R-:W3:Y:S04]  /*0400*/  @P1 LDG.E R20, desc[UR6][R14.64+0x24] ;  /* 0x000024060e141981 */ /* 0x000ee8000c1e1900 */
[----:B------:R-:W4:Y:S04]  /*0410*/  @P2 LDG.E R24, desc[UR6][R14.64+0x38] ;  /* 0x000038060e182981 */ /* 0x000f28000c1e1900 */
[----:B------:R-:W4:Y:S04]  /*0420*/  @P3 LDG.E R26, desc[UR6][R14.64+0x4c] ;  /* 0x00004c060e1a3981 */ /* 0x000f28000c1e1900 */
[----:B------:R-:W4:Y:S04]  /*0430*/  @P4 LDG.E R28, desc[UR6][R14.64+0x60] ;  /* 0x000060060e1c4981 */ /* 0x000f28000c1e1900 */
[----:B------:R-:W4:Y:S04]  /*0440*/  @!P0 LDG.E R16, desc[UR6][R14.64] ;  /* 0x000000060e108981 */ /* 0x000f28000c1e1900 */
[----:B------:R-:W4:Y:S04]  /*0450*/  @!P0 LDG.E R19, desc[UR6][R14.64+0x4] ;  /* 0x000004060e138981 */ /* 0x000f28000c1e1900 */
[----:B------:R-:W4:Y:S04]  /*0460*/  @P5 LDG.E R21, desc[UR6][R14.64+0x74] ;  /* 0x000074060e155981 */ /* 0x000f28000c1e1900 */
[----:B------:R-:W4:Y:S04]  /*0470*/  @P1 LDG.E R23, desc[UR6][R14.64+0x20] ;  /* 0x000020060e171981 */ /* 0x000f28000c1e1900 */
[----:B------:R-:W4:Y:S01]  /*0480*/  @P3 LDG.E R25, desc[UR6][R14.64+0x48] ;  /* 0x000048060e193981 */ /* 0x000f22000c1e1900 */
[----:B--2---:R-:W-:-:S03]  /*0490*/  @!P0 LOP3.LUT R5, R5, R18, RZ, 0x3c, !PT ;  /* 0x0000001205058212 */ /* 0x004fc600078e3cff */
[----:B------:R-:W2:Y:S01]  /*04a0*/  @P1 LDG.E R18, desc[UR6][R14.64+0x14] ;  /* 0x000014060e121981 */ /* 0x000ea2000c1e1900 */
[----:B---3--:R-:W-:-:S03]  /*04b0*/  @P1 LOP3.LUT R5, R5, R20, RZ, 0x3c, !PT ;  /* 0x0000001405051212 */ /* 0x008fc600078e3cff */
[----:B------:R-:W3:Y:S01]  /*04c0*/  @P1 LDG.E R20, desc[UR6][R14.64+0x1c] ;  /* 0x00001c060e141981 */ /* 0x000ee2000c1e1900 */
[----:B----4-:R-:W-:-:S03]  /*04d0*/  @P2 LOP3.LUT R5, R5, R24, RZ, 0x3c, !PT ;  /* 0x0000001805052212 */ /* 0x010fc600078e3cff */
[----:B------:R-:W4:Y:S01]  /*04e0*/  @P2 LDG.E R24, desc[UR6][R14.64+0x28] ;  /* 0x000028060e182981 */ /* 0x000f22000c1e1900 */
[----:B------:R-:W-:-:S03]  /*04f0*/  @P3 LOP3.LUT R5, R5, R26, RZ, 0x3c, !PT ;  /* 0x0000001a05053212 */ /* 0x000fc600078e3cff */
[----:B------:R-:W3:Y:S01]  /*0500*/  @P6 LDG.E R26, desc[UR6][R14.64+0x88] ;  /* 0x000088060e1a6981 */ /* 0x000ee2000c1e1900 */
[----:B------:R-:W-:Y:S02]  /*0510*/  @P4 LOP3.LUT R5, R5, R28, RZ, 0x3c, !PT ;  /* 0x0000001c05054212 */ /* 0x000fe400078e3cff */
[----:B------:R-:W-:Y:S02]  /*0520*/  @!P0 LOP3.LUT R3, R3, R16, RZ, 0x3c, !PT ;  /* 0x0000001003038212 */ /* 0x000fe400078e3cff */
[----:B------:R-:W3:Y:S01]  /*0530*/  @!P0 LDG.E R16, desc[UR6][R14.64+0x8] ;  /* 0x000008060e108981 */ /* 0x000ee2000c1e1900 */
[----:B------:R-:W-:-:S03]  /*0540*/  @!P0 LOP3.LUT R6, R6, R19, RZ, 0x3c, !PT ;  /* 0x0000001306068212 */ /* 0x000fc600078e3cff */
[----:B------:R-:W3:Y:S01]  /*0550*/  @!P0 LDG.E R19, desc[UR6][R14.64+0xc] ;  /* 0x00000c060e138981 */ /* 0x000ee2000c1e1900 */
[----:B------:R-:W-:-:S03]  /*0560*/  @P5 LOP3.LUT R5, R5, R21, RZ, 0x3c, !PT ;  /* 0x0000001505055212 */ /* 0x000fc600078e3cff */
[----:B------:R-:W3:Y:S01]  /*0570*/  @P1 LDG.E R21, desc[UR6][R14.64+0x18] ;  /* 0x000018060e151981 */ /* 0x000ee2000c1e1900 */
[----:B--2---:R-:W-:-:S03]  /*0580*/  @P1 LOP3.LUT R3, R3, R18, RZ, 0x3c, !PT ;  /* 0x0000001203031212 */ /* 0x004fc600078e3cff */
[----:B------:R-:W2:Y:S01]  /*0590*/  @P3 LDG.E R18, desc[UR6][R14.64+0x3c] ;  /* 0x00003c060e123981 */ /* 0x000ea2000c1e1900 */
[----:B----4-:R-:W-:-:S03]  /*05a0*/  @P2 LOP3.LUT R3, R3, R24, RZ, 0x3c, !PT ;  /* 0x0000001803032212 */ /* 0x010fc600078e3cff */
[----:B------:R-:W4:Y:S01]  /*05b0*/  @P4 LDG.E R24, desc[UR6][R14.64+0x50] ;  /* 0x000050060e184981 */ /* 0x000f22000c1e1900 */
[----:B---3--:R-:W-:-:S03]  /*05c0*/  @!P0 LOP3.LUT R7, R7, R16, RZ, 0x3c, !PT ;  /* 0x0000001007078212 */ /* 0x008fc600078e3cff */
[----:B------:R-:W3:Y:S01]  /*05d0*/  @P2 LDG.E R16, desc[UR6][R14.64+0x30] ;  /* 0x000030060e102981 */ /* 0x000ee2000c1e1900 */
[----:B------:R-:W-:-:S03]  /*05e0*/  @!P0 LOP3.LUT R4, R4, R19, RZ, 0x3c, !PT ;  /* 0x0000001304048212 */ /* 0x000fc600078e3cff */
[----:B------:R-:W3:Y:S01]  /*05f0*/  @P2 LDG.E R19, desc[UR6][R14.64+0x2c] ;  /* 0x00002c060e132981 */ /* 0x000ee2000c1e1900 */
[----:B------:R-:W-:-:S03]  /*0600*/  @P1 LOP3.LUT R6, R6, R21, RZ, 0x3c, !PT ;  /* 0x0000001506061212 */ /* 0x000fc600078e3cff */
[----:B------:R-:W3:Y:S01]  /*0610*/  @P2 LDG.E R21, desc[UR6][R14.64+0x34] ;  /* 0x000034060e152981 */ /* 0x000ee2000c1e1900 */
[----:B------:R-:W-:Y:S02]  /*0620*/  @P1 LOP3.LUT R7, R7, R20, RZ, 0x3c, !PT ;  /* 0x0000001407071212 */ /* 0x000fe400078e3cff */
[----:B------:R-:W-:Y:S01]  /*0630*/  @P1 LOP3.LUT R4, R4, R23, RZ, 0x3c, !PT ;  /* 0x0000001704041212 */ /* 0x000fe200078e3cff */
[----:B------:R-:W3:Y:S04]  /*0640*/  @P3 LDG.E R20, desc[UR6][R14.64+0x44] ;  /* 0x000044060e143981 */ /* 0x000ee8000c1e1900 */
[----:B------:R-:W3:Y:S01]  /*0650*/  @P3 LDG.E R23, desc[UR6][R14.64+0x40] ;  /* 0x000040060e173981 */ /* 0x000ee2000c1e1900 */
[----:B--2---:R-:W-:-:S03]  /*0660*/  @P3 LOP3.LUT R3, R3, R18, RZ, 0x3c, !PT ;  /* 0x0000001203033212 */ /* 0x004fc600078e3cff */
[----:B------:R-:W2:Y:S01]  /*0670*/  @P5 LDG.E R18, desc[UR6][R14.64+0x64] ;  /* 0x000064060e125981 */ /* 0x000ea2000c1e1900 */
[----:B----4-:R-:W-:-:S03]  /*0680*/  @P4 LOP3.LUT R3, R3, R24, RZ, 0x3c, !PT ;  /* 0x0000001803034212 */ /* 0x010fc600078e3cff */
[----:B------:R-:W4:Y:S01]  /*0690*/  @P6 LDG.E R24, desc[UR6][R14.64+0x78] ;  /* 0x000078060e186981 */ /* 0x000f22000c1e1900 */
[----:B---3--:R-:W-:-:S03]  /*06a0*/  @P2 LOP3.LUT R7, R7, R16, RZ, 0x3c, !PT ;  /* 0x0000001007072212 */ /* 0x008fc600078e3cff */
[----:B------:R-:W3:Y:S01]  /*06b0*/  @P4 LDG.E R16, desc[UR6][R14.64+0x58] ;  /* 0x000058060e104981 */ /* 0x000ee2000c1e1900 */
[----:B------:R-:W-:-:S03]  /*06c0*/  @P2 LOP3.LUT R6, R6, R19, RZ, 0x3c, !PT ;  /* 0x0000001306062212 */ /* 0x000fc600078e3cff */
[----:B------:R-:W3:Y:S01]  /*06d0*/  @P4 LDG.E R19, desc[UR6][R14.64+0x54] ;  /* 0x000054060e134981 */ /* 0x000ee2000c1e1900 */
[----:B------:R-:W-:-:S03]  /*06e0*/  @P2 LOP3.LUT R4, R4, R21, RZ, 0x3c, !PT ;  /* 0x0000001504042212 */ /* 0x000fc600078e3cff */
[----:B------:R-:W3:Y:S01]  /*06f0*/  @P4 LDG.E R21, desc[UR6][R14.64+0x5c] ;  /* 0x00005c060e154981 */ /* 0x000ee2000c1e1900 */
[----:B------:R-:W-:Y:S02]  /*0700*/  @P3 LOP3.LUT R7, R7, R20, RZ, 0x3c, !PT ;  /* 0x0000001407073212 */ /* 0x000fe400078e3cff */
[----:B------:R-:W-:Y:S01]  /*0710*/  @P3 LOP3.LUT R4, R4, R25, RZ, 0x3c, !PT ;  /* 0x0000001904043212 */ /* 0x000fe200078e3cff */
[----:B------:R-:W3:Y:S01]  /*0720*/  @P5 LDG.E R20, desc[UR6][R14.64+0x6c] ;  /* 0x00006c060e145981 */ /* 0x000ee2000c1e1900 */
[----:B------:R-:W-:-:S03]  /*0730*/  @P3 LOP3.LUT R6, R6, R23, RZ, 0x3c, !PT ;  /* 0x0000001706063212 */ /* 0x000fc600078e3cff */
[----:B------:R-:W3:Y:S04]  /*0740*/  @P5 LDG.E R23, desc[UR6][R14.64+0x68] ;  /* 0x000068060e175981 */ /* 0x000ee8000c1e1900 */
[----:B------:R-:W3:Y:S01]  /*0750*/  @P5 LDG.E R25, desc[UR6][R14.64+0x70] ;  /* 0x000070060e195981 */ /* 0x000ee2000c1e1900 */
[----:B------:R-:W-:Y:S02]  /*0760*/  LOP3.LUT P0, RZ, R22, 0x80, RZ, 0xc0, !PT ;  /* 0x0000008016ff7812 */ /* 0x000fe4000780c0ff */
[----:B--2---:R-:W-:-:S11]  /*0770*/  @P5 LOP3.LUT R3, R3, R18, RZ, 0x3c, !PT ;  /* 0x0000001203035212 */ /* 0x004fd600078e3cff */
        /* <DEDUP_REMOVED lines=15> */
[----:B------:R-:W-:Y:S02]  /*0870*/  @P6 LOP3.LUT R5, R5, R26, RZ, 0x3c, !PT ;  /* 0x0000001a05056212 */ /* 0x000fe400078e3cff */
[----:B--2---:R-:W-:Y:S02]  /*0880*/  @P0 LOP3.LUT R3, R3, R18, RZ, 0x3c, !PT ;  /* 0x0000001203030212 */ /* 0x004fe400078e3cff */
[----:B----4-:R-:W-:Y:S02]  /*0890*/  @P0 LOP3.LUT R5, R5, R24, RZ, 0x3c, !PT ;  /* 0x0000001805050212 */ /* 0x010fe400078e3cff */
[----:B---3--:R-:W-:Y:S02]  /*08a0*/  @P6 LOP3.LUT R7, R7, R16, RZ, 0x3c, !PT ;  /* 0x0000001007076212 */ /* 0x008fe400078e3cff */
[----:B------:R-:W-:Y:S02]  /*08b0*/  @P6 LOP3.LUT R6, R6, R19, RZ, 0x3c, !PT ;  /* 0x0000001306066212 */ /* 0x000fe400078e3cff */
[----:B------:R-:W-:-:S02]  /*08c0*/  @P6 LOP3.LUT R4, R4, R21, RZ, 0x3c, !PT ;  /* 0x0000001504046212 */ /* 0x000fc400078e3cff */
[----:B------:R-:W-:Y:S02]  /*08d0*/  @P0 LOP3.LUT R7, R7, R20, RZ, 0x3c, !PT ;  /* 0x0000001407070212 */ /* 0x000fe400078e3cff */
[----:B------:R-:W-:Y:S02]  /*08e0*/  @P0 LOP3.LUT R6, R6, R23, RZ, 0x3c, !PT ;  /* 0x0000001706060212 */ /* 0x000fe400078e3cff */
[----:B------:R-:W-:Y:S02]  /*08f0*/  @P0 LOP3.LUT R4, R4, R25, RZ, 0x3c, !PT ;  /* 0x0000001904040212 */ /* 0x000fe400078e3cff */
[----:B------:R-:W-:-:S13]  /*0900*/  R2P PR, R22.B1, 0x7f ;  /* 0x0000007f16007804 */ /* 0x000fda0000001000 */
[----:B------:R-:W2:Y:S04]  /*0910*/  @P0 LDG.E R16, desc[UR6][R14.64+0xa0] ;  /* 0x0000a0060e100981 */ /* 0x000ea8000c1e1900 */
[----:B------:R-:W3:Y:S04]  /*0920*/  @P0 LDG.E R18, desc[UR6][R14.64+0xa8] ;  /* 0x0000a8060e120981 */ /* 0x000ee8000c1e1900 */
[----:B------:R-:W4:Y:S04]  /*0930*/  @P0 LDG.E R19, desc[UR6][R14.64+0xa4] ;  /* 0x0000a4060e130981 */ /* 0x000f28000c1e1900 */
[----:B------:R-:W4:Y:S04]  /*0940*/  @P0 LDG.E R21, desc[UR6][R14.64+0xac] ;  /* 0x0000ac060e150981 */ /* 0x000f28000c1e1900 */
[----:B------:R-:W4:Y:S04]  /*0950*/  @P1 LDG.E R20, desc[UR6][R14.64+0xbc] ;  /* 0x0000bc060e141981 */ /* 0x000f28000c1e1900 */
[----:B------:R-:W4:Y:S04]  /*0960*/  @P1 LDG.E R23, desc[UR6][R14.64+0xb8] ;  /* 0x0000b8060e171981 */ /* 0x000f28000c1e1900 */
[----:B------:R-:W4:Y:S04]  /*0970*/  @P1 LDG.E R25, desc[UR6][R14.64+0xc0] ;  /* 0x0000c0060e191981 */ /* 0x000f28000c1e1900 */
[----:B------:R-:W4:Y:S04]  /*0980*/  @P1 LDG.E R24, desc[UR6][R14.64+0xc4] ;  /* 0x0000c4060e181981 */ /* 0x000f28000c1e1900 */
[----:B------:R-:W4:Y:S01]  /*0990*/  @P2 LDG.E R26, desc[UR6][R14.64+0xc8] ;  /* 0x0000c8060e1a2981 */ /* 0x000f22000c1e1900 */
[----:B--2---:R-:W-:-:S03]  /*09a0*/  @P0 LOP3.LUT R3, R3, R16, RZ, 0x3c, !PT ;  /* 0x0000001003030212 */ /* 0x004fc600078e3cff */
[----:B------:R-:W2:Y:S01]  /*09b0*/  @P0 LDG.E R16, desc[UR6][R14.64+0xb0] ;  /* 0x0000b0060e100981 */ /* 0x000ea2000c1e1900 */
[----:B---3--:R-:W-:-:S03]  /*09c0*/  @P0 LOP3.LUT R7, R7, R18, RZ, 0x3c, !PT ;  /* 0x0000001207070212 */ /* 0x008fc600078e3cff */
[----:B------:R-:W3:Y:S01]  /*09d0*/  @P1 LDG.E R18, desc[UR6][R14.64+0xb4] ;  /* 0x0000b4060e121981 */ /* 0x000ee2000c1e1900 */
[----:B----4-:R-:W-:-:S03]  /*09e0*/  @P0 LOP3.LUT R6, R6, R19, RZ, 0x3c, !PT ;  /* 0x0000001306060212 */ /* 0x010fc600078e3cff */
[----:B------:R-:W4:Y:S01]  /*09f0*/  @P2 LDG.E R19, desc[UR6][R14.64+0xcc] ;  /* 0x0000cc060e132981 */ /* 0x000f22000c1e1900 */
[----:B------:R-:W-:-:S03]  /*0a00*/  @P0 LOP3.LUT R4, R4, R21, RZ, 0x3c, !PT ;  /* 0x0000001504040212 */ /* 0x000fc600078e3cff */
[----:B------:R-:W4:Y:S01]  /*0a10*/  @P2 LDG.E R21, desc[UR6][R14.64+0xd4] ;  /* 0x0000d4060e152981 */ /* 0x000f22000c1e1900 */
[----:B------:R-:W-:-:S03]  /*0a20*/  @P1 LOP3.LUT R7, R7, R20, RZ, 0x3c, !PT ;  /* 0x0000001407071212 */ /* 0x000fc600078e3cff */
[----:B------:R-:W4:Y:S01]  /*0a30*/  @P2 LDG.E R20, desc[UR6][R14.64+0xd8] ;  /* 0x0000d8060e142981 */ /* 0x000f22000c1e1900 */
[----:B------:R-:W-:-:S03]  /*0a40*/  @P1 LOP3.LUT R6, R6, R23, RZ, 0x3c, !PT ;  /* 0x0000001706061212 */ /* 0x000fc600078e3cff */
[----:B------:R-:W4:Y:S01]  /*0a50*/  @P3 LDG.E R23, desc[UR6][R14.64+0xe0] ;  /* 0x0000e0060e173981 */ /* 0x000f22000c1e1900 */
[----:B------:R-:W-:-:S03]  /*0a60*/  @P1 LOP3.LUT R4, R4, R25, RZ, 0x3c, !PT ;  /* 0x0000001904041212 */ /* 0x000fc600078e3cff */
[----:B------:R-:W4:Y:S01]  /*0a70*/  @P3 LDG.E R25, desc[UR6][R14.64+0xe8] ;  /* 0x0000e8060e193981 */ /* 0x000f22000c1e1900 */
[----:B--2---:R-:W-:Y:S02]  /*0a80*/  @P0 LOP3.LUT R5, R5, R16, RZ, 0x3c, !PT ;  /* 0x0000001005050212 */ /* 0x004fe400078e3cff */
[----:B------:R-:W-:Y:S01]  /*0a90*/  LOP3.LUT P0, RZ, R22, 0x8000, RZ, 0xc0, !PT ;  /* 0x0000800016ff7812 */ /* 0x000fe2000780c0ff */
[----:B------:R-:W2:Y:S01]  /*0aa0*/  @P4 LDG.E R16, desc[UR6][R14.64+0xf0] ;  /* 0x0000f0060e104981 */ /* 0x000ea2000c1e1900 */
[----:B---3--:R-:W-:-:S03]  /*0ab0*/  @P1 LOP3.LUT R3, R3, R18, RZ, 0x3c, !PT ;  /* 0x0000001203031212 */ /* 0x008fc600078e3cff */
[----:B------:R-:W3:Y:S01]  /*0ac0*/  @P3 LDG.E R22, desc[UR6][R14.64+0xdc] ;  /* 0x0000dc060e163981 */ /* 0x000ee2000c1e1900 */
[----:B------:R-:W-:-:S03]  /*0ad0*/  @P1 LOP3.LUT R5, R5, R24, RZ, 0x3c, !PT ;  /* 0x0000001805051212 */ /* 0x000fc600078e3cff */
[----:B------:R-:W2:Y:S04]  /*0ae0*/  @P2 LDG.E R18, desc[UR6][R14.64+0xd0] ;  /* 0x0000d0060e122981 */ /* 0x000ea8000c1e1900 */
[----:B------:R-:W2:Y:S01]  /*0af0*/  @P3 LDG.E R24, desc[UR6][R14.64+0xe4] ;  /* 0x0000e4060e183981 */ /* 0x000ea2000c1e1900 */
[----:B------:R-:W-:-:S03]  /*0b00*/  @P2 LOP3.LUT R3, R3, R26, RZ, 0x3c, !PT ;  /* 0x0000001a03032212 */ /* 0x000fc600078e3cff */
[----:B------:R-:W2:Y:S01]  /*0b10*/  @P3 LDG.E R26, desc[UR6][R14.64+0xec] ;  /* 0x0000ec060e1a3981 */ /* 0x000ea2000c1e1900 */
[----:B----4-:R-:W-:-:S03]  /*0b20*/  @P2 LOP3.LUT R5, R5, R20, RZ, 0x3c, !PT ;  /* 0x0000001405052212 */ /* 0x010fc600078e3cff */
[----:B------:R-:W4:Y:S01]  /*0b30*/  @P4 LDG.E R20, desc[UR6][R14.64+0x100] ;  /* 0x000100060e144981 */ /* 0x000f22000c1e1900 */
[----:B------:R-:W-:Y:S02]  /*0b40*/  @P2 LOP3.LUT R6, R6, R19, RZ, 0x3c, !PT ;  /* 0x0000001306062212 */ /* 0x000fe400078e3cff */
[----:B------:R-:W-:Y:S01]  /*0b50*/  @P2 LOP3.LUT R4, R4, R21, RZ, 0x3c, !PT ;  /* 0x0000001504042212 */ /* 0x000fe200078e3cff */
[----:B------:R-:W4:Y:S01]  /*0b60*/  @P4 LDG.E R19, desc[UR6][R14.64+0xf4] ;  /* 0x0000f4060e134981 */ /* 0x000f22000c1e1900 */
[----:B------:R-:W-:-:S03]  /*0b70*/  @P3 LOP3.LUT R6, R6, R23, RZ, 0x3c, !PT ;  /* 0x0000001706063212 */ /* 0x000fc600078e3cff */
[----:B------:R-:W4:Y:S01]  /*0b80*/  @P4 LDG.E R21, desc[UR6][R14.64+0xfc] ;  /* 0x0000fc060e154981 */ /* 0x000f22000c1e1900 */
[----:B------:R-:W-:-:S03]  /*0b90*/  @P3 LOP3.LUT R4, R4, R25, RZ, 0x3c, !PT ;  /* 0x0000001904043212 */ /* 0x000fc600078e3cff */
[----:B------:R-:W4:Y:S04]  /*0ba0*/  @P5 LDG.E R23, desc[UR6][R14.64+0x108] ;  /* 0x000108060e175981 */ /* 0x000f28000c1e1900 */
[----:B------:R-:W4:Y:S01]  /*0bb0*/  @P5 LDG.E R25, desc[UR6][R14.64+0x110] ;  /* 0x000110060e195981 */ /* 0x000f22000c1e1900 */
[----:B---3--:R-:W-:-:S03]  /*0bc0*/  @P3 LOP3.LUT R3, R3, R22, RZ, 0x3c, !PT ;  /* 0x0000001603033212 */ /* 0x008fc600078e3cff */
[----:B------:R-:W3:Y:S01]  /*0bd0*/  @P5 LDG.E R22, desc[UR6][R14.64+0x104] ;  /* 0x000104060e165981 */ /* 0x000ee2000c1e1900 */
[----:B--2---:R-:W-:Y:S02]  /*0be0*/  @P2 LOP3.LUT R7, R7, R18, RZ, 0x3c, !PT ;  /* 0x0000001207072212 */ /* 0x004fe400078e3cff */
[----:B------:R-:W-:Y:S01]  /*0bf0*/  @P4 LOP3.LUT R3, R3, R16, RZ, 0x3c, !PT ;  /* 0x0000001003034212 */ /* 0x000fe200078e3cff */
[----:B------:R-:W2:Y:S01]  /*0c00*/  @P4 LDG.E R18, desc[UR6][R14.64+0xf8] ;  /* 0x0000f8060e124981 */ /* 0x000ea2000c1e1900 */
[----:B------:R-:W-:-:S03]  /*0c10*/  @P3 LOP3.LUT R7, R7, R24, RZ, 0x3c, !PT ;  /* 0x0000001807073212 */ /* 0x000fc600078e3cff */
[----:B------:R-:W2:Y:S04]  /*0c20*/  @P5 LDG.E R16, desc[UR6][R14.64+0x114] ;  /* 0x000114060e105981 */ /* 0x000ea8000c1e1900 */
[----:B------:R-:W2:Y:S01]  /*0c30*/  @P5 LDG.E R24, desc[UR6][R14.64+0x10c] ;  /* 0x00010c060e185981 */ /* 0x000ea2000c1e1900 */
[----:B------:R-:W-:-:S03]  /*0c40*/  @P3 LOP3.LUT R5, R5, R26, RZ, 0x3c, !PT ;  /* 0x0000001a05053212 */ /* 0x000fc600078e3cff */
[----:B------:R-:W2:Y:S01]  /*0c50*/  @P0 LDG.E R26, desc[UR6][R14.64+0x13c] ;  /* 0x00013c060e1a0981 */ /* 0x000ea2000c1e1900 */
[----:B----4-:R-:W-:Y:S02]  /*0c60*/  @P4 LOP3.LUT R5, R5, R20, RZ, 0x3c, !PT ;  /* 0x0000001405054212 */ /* 0x010fe400078e3cff */
[----:B------:R-:W-:Y:S01]  /*0c70*/  @P4 LOP3.LUT R6, R6, R19, RZ, 0x3c, !PT ;  /* 0x0000001306064212 */ /* 0x000fe200078e3cff */
[----:B------:R-:W4:Y:S01]  /*0c80*/  @P6 LDG.E R20, desc[UR6][R14.64+0x120] ;  /* 0x000120060e146981 */ /* 0x000f22000c1e1900 */
[----:B------:R-:W-:-:S03]  /*0c90*/  @P4 LOP3.LUT R4, R4, R21, RZ, 0x3c, !PT ;  /* 0x0000001504044212 */ /* 0x000fc600078e3cff */
        /* <DEDUP_REMOVED lines=8> */
[----:B--2---:R-:W-:-:S03]  /*0d20*/  @P4 LOP3.LUT R7, R7, R18, RZ, 0x3c, !PT ;  /* 0x0000001207074212 */ /* 0x004fc600078e3cff */
[----:B------:R-:W2:Y:S01]  /*0d30*/  @P6 LDG.E R18, desc[UR6][R14.64+0x118] ;  /* 0x000118060e126981 */ /* 0x000ea2000c1e1900 */
[----:B------:R-:W-:-:S03]  /*0d40*/  @P5 LOP3.LUT R5, R5, R16, RZ, 0x3c, !PT ;  /* 0x0000001005055212 */ /* 0x000fc600078e3cff */
[----:B------:R-:W3:Y:S01]  /*0d50*/  @P6 LDG.E R16, desc[UR6][R14.64+0x128] ;  /* 0x000128060e106981 */ /* 0x000ee2000c1e1900 */
[----:B------:R-:W-:-:S03]  /*0d60*/  @P5 LOP3.LUT R7, R7, R24, RZ, 0x3c, !PT ;  /* 0x0000001807075212 */ /* 0x000fc600078e3cff */
[----:B------:R-:W3:Y:S01]  /*0d70*/  @P0 LDG.E R24, desc[UR6][R14.64+0x134] ;  /* 0x000134060e180981 */ /* 0x000ee2000c1e1900 */
[----:B------:R-:W-:-:S05]  /*0d80*/  VIADD R17, R17, 0x10 ;  /* 0x0000001011117836 */ /* 0x000fca0000000000 */
[----:B------:R-:W-:Y:S02]  /*0d90*/  ISETP.NE.AND P1, PT, R17, 0x20, PT ;  /* 0x000000201100780c */ /* 0x000fe40003f25270 */
[----:B----4-:R-:W-:Y:S02]  /*0da0*/  @P6 LOP3.LUT R7, R7, R20, RZ, 0x3c, !PT ;  /* 0x0000001407076212 */ /* 0x010fe400078e3cff */
[----:B------:R-:W-:Y:S02]  /*0db0*/  @P6 LOP3.LUT R6, R6, R19, RZ, 0x3c, !PT ;  /* 0x0000001306066212 */ /* 0x000fe400078e3cff */
[----:B------:R-:W-:Y:S02]  /*0dc0*/  @P6 LOP3.LUT R4, R4, R21, RZ, 0x3c, !PT ;  /* 0x0000001504046212 */ /* 0x000fe400078e3cff */
[----:B------:R-:W-:Y:S02]  /*0dd0*/  @P0 LOP3.LUT R6, R6, R23, RZ, 0x3c, !PT ;  /* 0x0000001706060212 */ /* 0x000fe400078e3cff */
[----:B------:R-:W-:-:S02]  /*0de0*/  @P0 LOP3.LUT R4, R4, R25, RZ, 0x3c, !PT ;  /* 0x0000001904040212 */ /* 0x000fc400078e3cff */
[----:B--2---:R-:W-:Y:S02]  /*0df0*/  @P6 LOP3.LUT R3, R3, R18, RZ, 0x3c, !PT ;  /* 0x0000001203036212 */ /* 0x004fe400078e3cff */
[----:B---3--:R-:W-:Y:S02]  /*0e00*/  @P6 LOP3.LUT R5, R5, R16, RZ, 0x3c, !PT ;  /* 0x0000001005056212 */ /* 0x008fe400078e3cff */
[----:B------:R-:W-:Y:S02]  /*0e10*/  @P0 LOP3.LUT R3, R3, R22, RZ, 0x3c, !PT ;  /* 0x0000001603030212 */ /* 0x000fe400078e3cff */
[----:B------:R-:W-:Y:S02]  /*0e20*/  @P0 LOP3.LUT R7, R7, R24, RZ, 0x3c, !PT ;  /* 0x0000001807070212 */ /* 0x000fe400078e3cff */
[----:B------:R-:W-:Y:S01]  /*0e30*/  @P0 LOP3.LUT R5, R5, R26, RZ, 0x3c, !PT ;  /* 0x0000001a05050212 */ /* 0x000fe200078e3cff */
[----:B------:R-:W-:Y:S06]  /*0e40*/  @P1 BRA `(.L_x_2) ;  /* 0xfffffff400481947 */ /* 0x000fec000383ffff */
[----:B------:R-:W-:-:S05]  /*0e50*/  VIADD R0, R0, 0x1 ;  /* 0x0000000100007836 */ /* 0x000fca0000000000 */
[----:B------:R-:W-:-:S13]  /*0e60*/  ISETP.NE.AND P0, PT, R0, 0x5, PT ;  /* 0x000000050000780c */ /* 0x000fda0003f05270 */
[----:B------:R-:W-:Y:S05]  /*0e70*/  @P0 BRA `(.L_x_3) ;  /* 0xfffffff400300947 */ /* 0x000fea000383ffff */
[----:B------:R-:W-:Y:S01]  /*0e80*/  LOP3.LUT R0, R2, 0x3, RZ, 0xc0, !PT ;  /* 0x0000000302007812 */ /* 0x000fe200078ec0ff */
[----:B------:R0:W-:Y:S03]  /*0e90*/  STL.64 [R1+0x8], R6 ;  /* 0x0000080601007387 */ /* 0x0001e60000100a00 */
[----:B------:R-:W-:Y:S01]  /*0ea0*/  ISETP.NE.U32.AND P0, PT, R0, 0x1, PT ;  /* 0x000000010000780c */ /* 0x000fe20003f05070 */
[----:B------:R0:W-:Y:S03]  /*0eb0*/  STL.64 [R1+0x10], R4 ;  /* 0x0000100401007387 */ /* 0x0001e60000100a00 */
[----:B------:R-:W-:Y:S01]  /*0ec0*/  ISETP.NE.AND.EX P0, PT, RZ, RZ, PT, P0 ;  /* 0x000000ffff00720c */ /* 0x000fe20003f05300 */
[----:B------:R0:W-:-:S12]  /*0ed0*/  STL [R1+0x4], R3 ;  /* 0x0000040301007387 */ /* 0x0001d80000100800 */
[----:B0-----:R-:W-:Y:S05]  /*0ee0*/  @!P0 BRA `(.L_x_1) ;  /* 0x0000001800088947 */ /* 0x001fea0003800000 */
[----:B------:R-:W-:Y:S01]  /*0ef0*/  UMOV UR4, URZ ;  /* 0x000000ff00047c82 */ /* 0x000fe20008000000 */
[----:B------:R-:W-:Y:S01]  /*0f00*/  UMOV UR5, URZ ;  /* 0x000000ff00057c82 */ /* 0x000fe20008000000 */
[----:B------:R-:W-:Y:S02]  /*0f10*/  IMAD.MOV.U32 R0, RZ, RZ, RZ ;  /* 0x000000ffff007224 */ /* 0x000fe400078e00ff */
[----:B------:R-:W-:Y:S02]  /*0f20*/  IMAD.MOV.U32 R4, RZ, RZ, RZ ;  /* 0x000000ffff047224 */ /* 0x000fe400078e00ff */
[----:B------:R-:W-:Y:S02]  /*0f30*/  IMAD.MOV.U32 R7, RZ, RZ, RZ ;  /* 0x000000ffff077224 */ /* 0x000fe400078e00ff */
[----:B------:R-:W-:Y:S02]  /*0f40*/  IMAD.MOV.U32 R3, RZ, RZ, RZ ;  /* 0x000000ffff037224 */ /* 0x000fe400078e00ff */
[----:B------:R-:W-:-:S02]  /*0f50*/  IMAD.U32 R5, RZ, RZ, UR4 ;  /* 0x00000004ff057e24 */ /* 0x000fc4000f8e00ff */
[----:B------:R-:W-:-:S07]  /*0f60*/  IMAD.U32 R6, RZ, RZ, UR5 ;  /* 0x00000005ff067e24 */ /* 0x000fce000f8e00ff */
.L_x_5:
[----:B------:R-:W-:-:S06]  /*0f70*/  IMAD R12, R0, 0x4, R1 ;  /* 0x00000004000c7824 */ /* 0x000fcc00078e0201 */
[----:B------:R-:W5:Y:S01]  /*0f80*/  LDL R12, [R12+0x4] ;  /* 0x000004000c0c7983 */ /* 0x000f620000100800 */
[----:B------:R-:W-:-:S07]  /*0f90*/  IMAD.MOV.U32 R17, RZ, RZ, RZ ;  /* 0x000000ffff117224 */ /* 0x000fce00078e00ff */
.L_x_4:
        /* <DEDUP_REMOVED lines=178> */
[----:B------:R0:W-:Y:S03]  /*1ac0*/  STL [R1+0x4], R3 ;  /* 0x0000040301007387 */ /* 0x0001e60000100800 */
[----:B------:R-:W-:Y:S01]  /*1ad0*/  ISETP.NE.U32.AND P0, PT, R0, 0x3, PT ;  /* 0x000000030000780c */ /* 0x000fe20003f05070 */
[----:B------:R0:W-:Y:S03]  /*1ae0*/  STL.64 [R1+0x8], R6 ;  /* 0x0000080601007387 */ /* 0x0001e60000100a00 */
[----:B------:R-:W-:Y:S01]  /*1af0*/  ISETP.NE.AND.EX P0, PT, RZ, RZ, PT, P0 ;  /* 0x000000ffff00720c */ /* 0x000fe20003f05300 */
[----:B------:R0:W-:-:S12]  /*1b00*/  STL.64 [R1+0x10], R4 ;  /* 0x0000100401007387 */ /* 0x0001d80000100a00 */
[----:B0-----:R-:W-:Y:S05]  /*1b10*/  @P0 BRA `(.L_x_1) ;  /* 0x0000000800fc0947 */ /* 0x001fea0003800000 */
        /* <DEDUP_REMOVED lines=8> */
.L_x_7:
[----:B------:R-:W-:-:S06]  /*1ba0*/  IMAD R12, R0, 0x4, R1 ;  /* 0x00000004000c7824 */ /* 0x000fcc00078e0201 */
[----:B------:R-:W5:Y:S01]  /*1bb0*/  LDL R12, [R12+0x4] ;  /* 0x000004000c0c7983 */ /* 0x000f620000100800 */
[----:B------:R-:W-:-:S07]  /*1bc0*/  IMAD.MOV.U32 R17, RZ, RZ, RZ ;  /* 0x000000ffff117224 */ /* 0x000fce00078e00ff */
.L_x_6:
        /* <DEDUP_REMOVED lines=177> */
[----:B------:R0:W-:Y:S04]  /*26e0*/  STL [R1+0x4], R3 ;  /* 0x0000040301007387 */ /* 0x0001e80000100800 */
[----:B------:R0:W-:Y:S04]  /*26f0*/  STL.64 [R1+0x8], R6 ;  /* 0x0000080601007387 */ /* 0x0001e80000100a00 */
[----:B------:R0:W-:Y:S02]  /*2700*/  STL.64 [R1+0x10], R4 ;  /* 0x0000100401007387 */ /* 0x0001e40000100a00 */
.L_x_1:
[----:B------:R-:W-:Y:S01]  /*2710*/  ISETP.GT.U32.AND P0, PT, R2, 0x3, PT ;  /* 0x000000030200780c */ /* 0x000fe20003f04070 */
[----:B------:R-:W-:Y:S01]  /*2720*/  VIADD R10, R10, 0x1 ;  /* 0x000000010a0a7836 */ /* 0x000fe20000000000 */
[--C-:B------:R-:W-:Y:S02]  /*2730*/  SHF.R.U64 R2, R2, 0x2, R13.reuse ;  /* 0x0000000202027819 */ /* 0x100fe4000000120d */
[----:B------:R-:W-:Y:S02]  /*2740*/  ISETP.GT.U32.AND.EX P0, PT, R13, RZ, PT, P0 ;  /* 0x000000ff0d00720c */ /* 0x000fe40003f04100 */
[----:B------:R-:W-:-:S11]  /*2750*/  SHF.R.U32.HI R13, RZ, 0x2, R13 ;  /* 0x00000002ff0d7819 */ /* 0x000fd6000001160d */
[----:B------:R-:W-:Y:S05]  /*2760*/  @P0 BRA `(.L_x_8) ;  /* 0xffffffd800cc0947 */ /* 0x000fea000383ffff */
.L_x_0:
[----:B0-----:R-:W0:Y:S01]  /*2770*/  LDC R2, c[0x0][0x3c8] ;  /* 0x0000f200ff027b82 */ /* 0x001e220000000800 */
[----:B------:R-:W0:Y:S01]  /*2780*/  LDCU UR4, c[0x0][0x3c4] ;  /* 0x00007880ff0477ac */ /* 0x000e220008000800 */
[----:B------:R-:W-:Y:S01]  /*2790*/  SHF.R.U32.HI R0, RZ, 0x2, R3 ;  /* 0x00000002ff007819 */ /* 0x000fe20000011603 */
[----:B------:R-:W-:Y:S01]  /*27a0*/  IMAD.MOV.U32 R9, RZ, RZ, 0x3e055027 ;  /* 0x3e055027ff097424 */ /* 0x000fe200078e00ff */
[----:B------:R-:W-:Y:S02]  /*27b0*/  BSSY.RECONVERGENT B0, `(.L_x_9) ;  /* 0x0000040000007945 */ /* 0x000fe40003800200 */
[----:B------:R-:W-:Y:S01]  /*27c0*/  LOP3.LUT R0, R0, R3, RZ, 0x3c, !PT ;  /* 0x0000000300007212 */ /* 0x000fe200078e3cff */
[----:B------:R-:W-:Y:S02]  /*27d0*/  IMAD.SHL.U32 R3, R5, 0x10, RZ ;  /* 0x0000001005037824 */ /* 0x000fe400078e00ff */
[----:B0-----:R-:W-:Y:S02]  /*27e0*/  IMAD R4, R11, UR4, R2 ;  /* 0x000000040b047c24 */ /* 0x001fe4000f8e0202 */
[----:B------:R-:W-:-:S03]  /*27f0*/  IMAD.SHL.U32 R2, R0, 0x2, RZ ;  /* 0x0000000200027824 */ /* 0x000fc600078e00ff */
[C---:B------:R-:W-:Y:S02]  /*2800*/  LOP3.LUT R7, R4.reuse, 0xaad26b49, RZ, 0x3c, !PT ;  /* 0xaad26b4904077812 */ /* 0x040fe400078e3cff */
[----:B------:R-:W-:Y:S01]  /*2810*/  ISETP.GT.AND P0, PT, R4, -0x1, PT ;  /* 0xffffffff0400780c */ /* 0x000fe20003f04270 */
[----:B------:R-:W-:Y:S01]  /*2820*/  IMAD.MOV.U32 R4, RZ, RZ, -0x266e14b1 ;  /* 0xd991eb4fff047424 */ /* 0x000fe200078e00ff */
[----:B------:R-:W-:Y:S01]  /*2830*/  LOP3.LUT R2, R0, R2, R3, 0x96, !PT ;  /* 0x0000000200027212 */ /* 0x000fe200078e9603 */
[----:B------:R-:W-:-:S03]  /*2840*/  IMAD R0, R7, 0x4182bed5, RZ ;  /* 0x4182bed507007824 */ /* 0x000fc600078e02ff */
[----:B------:R-:W-:Y:S02]  /*2850*/  SEL R3, R4, 0x8bf16996, P0 ;  /* 0x8bf1699604037807 */ /* 0x000fe40000000000 */
[----:B------:R-:W-:Y:S02]  /*2860*/  LOP3.LUT R5, R2, R5, RZ, 0x3c, !PT ;  /* 0x0000000502057212 */ /* 0x000fe400078e3cff */
[----:B------:R-:W-:Y:S01]  /*2870*/  IADD3 R0, PT, PT, R3, 0x64f0c9, R0 ;  /* 0x0064f0c903007810 */ /* 0x000fe20007ffe000 */
[----:B------:R-:W-:-:S03]  /*2880*/  IMAD.MOV.U32 R3, RZ, RZ, 0x2f800000 ;  /* 0x2f800000ff037424 */ /* 0x000fc600078e00ff */
[----:B------:R-:W-:-:S04]  /*2890*/  IADD3 R2, PT, PT, R0, 0x587c5, R5 ;  /* 0x000587c500027810 */ /* 0x000fc80007ffe005 */
[----:B------:R-:W-:-:S05]  /*28a0*/  I2FP.F32.U32 R2, R2 ;  /* 0x0000000200027245 */ /* 0x000fca0000201000 */
[----:B------:R-:W-:-:S05]  /*28b0*/  FFMA R2, R2, R3, 1.1641532182693481445e-10 ;  /* 0x2f00000002027423 */ /* 0x000fca0000000003 */
[----:B------:R-:W-:-:S13]  /*28c0*/  FSETP.GEU.AND P0, PT, R2, 1.175494350822287508e-38, PT ;  /* 0x008000000200780b */ /* 0x000fda0003f0e000 */
[----:B------:R-:W-:-:S04]  /*28d0*/  @!P0 FMUL R2, R2, 8388608 ;  /* 0x4b00000002028820 */ /* 0x000fc80000400000 */
[----:B------:R-:W-:-:S05]  /*28e0*/  VIADD R3, R2, 0xc0d55555 ;  /* 0xc0d5555502037836 */ /* 0x000fca0000000000 */
[----:B------:R-:W-:-:S04]  /*28f0*/  LOP3.LUT R7, R3, 0xff800000, RZ, 0xc0, !PT ;  /* 0xff80000003077812 */ /* 0x000fc800078ec0ff */
[----:B------:R-:W-:Y:S01]  /*2900*/  I2FP.F32.S32 R4, R7 ;  /* 0x0000000700047245 */ /* 0x000fe20000201400 */
[----:B------:R-:W-:Y:S02]  /*2910*/  IMAD.IADD R3, R2, 0x1, -R7 ;  /* 0x0000000102037824 */ /* 0x000fe400078e0a07 */
[----:B------:R-:W-:Y:S02]  /*2920*/  IMAD.MOV.U32 R7, RZ, RZ, 0x7f800000 ;  /* 0x7f800000ff077424 */ /* 0x000fe400078e00ff */
[----:B------:R-:W-:-:S04]  /*2930*/  FADD R8, R3, -1 ;  /* 0xbf80000003087421 */ /* 0x000fc80000000000 */
[----:B------:R-:W-:-:S04]  /*2940*/  FFMA R3, R8, -R9, 0.14084610342979431152 ;  /* 0x3e1039f608037423 */ /* 0x000fc80000000809 */
[----:B------:R-:W-:-:S04]  /*2950*/  FFMA R3, R8, R3, -0.12148627638816833496 ;  /* 0xbdf8cdcc08037423 */ /* 0x000fc80000000003 */
[----:B------:R-:W-:-:S04]  /*2960*/  FFMA R3, R8, R3, 0.13980610668659210205 ;  /* 0x3e0f295508037423 */ /* 0x000fc80000000003 */
[----:B------:R-:W-:-:S04]  /*2970*/  FFMA R3, R8, R3, -0.16684235632419586182 ;  /* 0xbe2ad8b908037423 */ /* 0x000fc80000000003 */
[----:B------:R-:W-:-:S04]  /*2980*/  FFMA R3, R8, R3, 0.20012299716472625732 ;  /* 0x3e4ced0b08037423 */ /* 0x000fc80000000003 */
[----:B------:R-:W-:-:S04]  /*2990*/  FFMA R3, R8, R3, -0.24999669194221496582 ;  /* 0xbe7fff2208037423 */ /* 0x000fc80000000003 */
[----:B------:R-:W-:-:S04]  /*29a0*/  FFMA R3, R8, R3, 0.33333182334899902344 ;  /* 0x3eaaaa7808037423 */ /* 0x000fc80000000003 */
[----:B------:R-:W-:Y:S01]  /*29b0*/  FFMA R9, R8, R3, -0.5 ;  /* 0xbf00000008097423 */ /* 0x000fe20000000003 */
[----:B------:R-:W-:Y:S02]  /*29c0*/  FSEL R3, RZ, -23, P0 ;  /* 0xc1b80000ff037808 */ /* 0x000fe40000000000 */
[----:B------:R-:W-:Y:S01]  /*29d0*/  ISETP.GT.U32.AND P0, PT, R2, 0x7f7fffff, PT ;  /* 0x7f7fffff0200780c */ /* 0x000fe20003f04070 */
[----:B------:R-:W-:Y:S02]  /*29e0*/  FMUL R9, R8, R9 ;  /* 0x0000000908097220 */ /* 0x000fe40000400000 */
[----:B------:R-:W-:Y:S01]  /*29f0*/  FFMA R4, R4, 1.1920928955078125e-07, R3 ;  /* 0x3400000004047823 */ /* 0x000fe20000000003 */
[----:B------:R-:W-:Y:S01]  /*2a00*/  SHF.R.U32.HI R3, RZ, 0x2, R6 ;  /* 0x00000002ff037819 */ /* 0x000fe20000011606 */
[----:B------:R-:W-:-:S03]  /*2a10*/  FFMA R9, R8, R9, R8 ;  /* 0x0000000908097223 */ /* 0x000fc60000000008 */
[----:B------:R-:W-:Y:S01]  /*2a20*/  LOP3.LUT R3, R3, R6, RZ, 0x3c, !PT ;  /* 0x0000000603037212 */ /* 0x000fe200078e3cff */
[----:B------:R-:W-:Y:S01]  /*2a30*/  FFMA R9, R4, 0.69314718246459960938, R9 ;  /* 0x3f31721804097823 */ /* 0x000fe20000000009 */
[----:B------:R-:W-:-:S03]  /*2a40*/  IMAD.SHL.U32 R4, R5, 0x10, RZ ;  /* 0x0000001005047824 */ /* 0x000fc600078e00ff */
[C---:B------:R-:W-:Y:S01]  /*2a50*/  @P0 FFMA R9, R2.reuse, R7, +INF ;  /* 0x7f80000002090423 */ /* 0x040fe20000000007 */
[----:B------:R-:W-:Y:S01]  /*2a60*/  FSETP.NEU.AND P0, PT, R2, RZ, PT ;  /* 0x000000ff0200720b */ /* 0x000fe20003f0d000 */
[----:B------:R-:W-:Y:S02]  /*2a70*/  IMAD.SHL.U32 R6, R3, 0x2, RZ ;  /* 0x0000000203067824 */ /* 0x000fe400078e00ff */
[----:B------:R-:W-:-:S03]  /*2a80*/  FMUL R9, R9, -2 ;  /* 0xc000000009097820 */ /* 0x000fc60000400000 */
[----:B------:R-:W-:Y:S02]  /*2a90*/  LOP3.LUT R4, R3, R6, R4, 0x96, !PT ;  /* 0x0000000603047212 */ /* 0x000fe400078e9604 */
[----:B------:R-:W-:Y:S02]  /*2aa0*/  FSEL R9, R9, +INF , P0 ;  /* 0x7f80000009097808 */ /* 0x000fe40000000000 */
[----:B------:R-:W-:Y:S02]  /*2ab0*/  LOP3.LUT R5, R4, R5, RZ, 0x3c, !PT ;  /* 0x0000000504057212 */ /* 0x000fe400078e3cff */
[----:B------:R0:W1:Y:S01]  /*2ac0*/  MUFU.RSQ R2, R9 ;  /* 0x0000000900027308 */ /* 0x0000620000001400 */
[----:B------:R-:W-:Y:S01]  /*2ad0*/  VIADD R3, R9, 0xf3000000 ;  /* 0xf300000009037836 */ /* 0x000fe20000000000 */
[----:B------:R-:W-:Y:S01]  /*2ae0*/  IADD3 R5, PT, PT, R0, 0xb0f8a, R5 ;  /* 0x000b0f8a00057810 */ /* 0x000fe20007ffe005 */
[----:B------:R-:W-:-:S03]  /*2af0*/  IMAD.MOV.U32 R0, RZ, RZ, 0x30c90fdb ;  /* 0x30c90fdbff007424 */ /* 0x000fc600078e00ff */
[----:B------:R-:W-:Y:S02]  /*2b00*/  ISETP.GT.U32.AND P0, PT, R3, 0x727fffff, PT ;  /* 0x727fffff0300780c */ /* 0x000fe40003f04070 */
[----:B------:R-:W-:-:S05]  /*2b10*/  I2FP.F32.U32 R5, R5 ;  /* 0x0000000500057245 */ /* 0x000fca0000201000 */
[----:B------:R-:W-:-:S06]  /*2b20*/  FFMA R8, R5, R0, 7.314590599882819788e-10 ;  /* 0x30490fdb05087423 */ /* 0x000fcc0000000000 */
[----:B01----:R-:W-:Y:S05]  /*2b30*/  @!P0 BRA `(.L_x_10) ;  /* 0x00000000000c8947 */ /* 0x003fea0003800000 */
[----:B------:R-:W-:-:S07]  /*2b40*/  MOV R7, 0x2b60 ;  /* 0x00002b6000077802 */ /* 0x000fce0000000f00 */
[----:B------:R-:W-:Y:S05]  /*2b50*/  CALL.REL.NOINC `($__internal_0_$__cuda_sm20_sqrt_rn_f32_slowpath) ;  /* 0x0000000000347944 */ /* 0x000fea0003c00000 */
[----:B------:R-:W-:Y:S05]  /*2b60*/  BRA `(.L_x_11) ;  /* 0x0000000000107947 */ /* 0x000fea0003800000 */
.L_x_10:
[----:B------:R-:W-:Y:S01]  /*2b70*/  FMUL.FTZ R0, R9, R2 ;  /* 0x0000000209007220 */ /* 0x000fe20000410000 */
[----:B------:R-:W-:-:S03]  /*2b80*/  FMUL.FTZ R2, R2, 0.5 ;  /* 0x3f00000002027820 */ /* 0x000fc60000410000 */
[----:B------:R-:W-:-:S04]  /*2b90*/  FFMA R3, -R0, R0, R9 ;  /* 0x0000000000037223 */ /* 0x000fc80000000109 */
[----:B------:R-:W-:-:S07]  /*2ba0*/  FFMA R0, R3, R2, R0 ;  /* 0x0000000203007223 */ /* 0x000fce0000000000 */
.L_x_11:
[----:B------:R-:W-:Y:S05]  /*2bb0*/  BSYNC.RECONVERGENT B0 ;  /* 0x0000000000007941 */ /* 0x000fea0003800200 */
.L_x_9:
[----:B------:R-:W0:Y:S01]  /*2bc0*/  LDC.64 R2, c[0x0][0x380] ;  /* 0x0000e000ff027b82 */ /* 0x000e220000000a00 */
[----:B------:R-:W-:-:S04]  /*2bd0*/  FMUL.RZ R4, R8, 0.15915493667125701904 ;  /* 0x3e22f98308047820 */ /* 0x000fc8000040c000 */
[----:B------:R-:W1:Y:S02]  /*2be0*/  MUFU.SIN R5, R4 ;  /* 0x0000000400057308 */ /* 0x000e640000000400 */
[----:B-1----:R-:W-:Y:S01]  /*2bf0*/  FMUL R5, R5, R0 ;  /* 0x0000000005057220 */ /* 0x002fe20000400000 */
[----:B0-----:R-:W-:-:S05]  /*2c00*/  IMAD.WIDE R2, R11, 0x4, R2 ;  /* 0x000000040b027825 */ /* 0x001fca00078e0202 */
[----:B------:R-:W-:Y:S01]  /*2c10*/  STG.E desc[UR6][R2.64], R5 ;  /* 0x0000000502007986 */ /* 0x000fe2000c101906 */
[----:B------:R-:W-:Y:S05]  /*2c20*/  EXIT ;  /* 0x000000000000794d */ /* 0x000fea0003800000 */
        .weak           $__internal_0_$__cuda_sm20_sqrt_rn_f32_slowpath
        .type           $__internal_0_$__cuda_sm20_sqrt_rn_f32_slowpath,@function
        .size           $__internal_0_$__cuda_sm20_sqrt_rn_f32_slowpath,(.L_x_14 - $__internal_0_$__cuda_sm20_sqrt_rn_f32_slowpath)
$__internal_0_$__cuda_sm20_sqrt_rn_f32_slowpath:
[----:B------:R-:W-:-:S13]  /*2c30*/  LOP3.LUT P0, RZ, R9, 0x7fffffff, RZ, 0xc0, !PT ;  /* 0x7fffffff09ff7812 */ /* 0x000fda000780c0ff */
[----:B------:R-:W-:Y:S01]  /*2c40*/  @!P0 IMAD.MOV.U32 R2, RZ, RZ, R9 ;  /* 0x000000ffff028224 */ /* 0x000fe200078e0009 */
[----:B------:R-:W-:Y:S06]  /*2c50*/  @!P0 BRA `(.L_x_12) ;  /* 0x0000000000448947 */ /* 0x000fec0003800000 */
[----:B------:R-:W-:Y:S01]  /*2c60*/  FSETP.GEU.FTZ.AND P0, PT, R9, RZ, PT ;  /* 0x000000ff0900720b */ /* 0x000fe20003f1e000 */
[----:B------:R-:W-:-:S12]  /*2c70*/  IMAD.MOV.U32 R0, RZ, RZ, R9 ;  /* 0x000000ffff007224 */ /* 0x000fd800078e0009 */
[----:B------:R-:W-:Y:S01]  /*2c80*/  @!P0 IMAD.MOV.U32 R2, RZ, RZ, 0x7fffffff ;  /* 0x7fffffffff028424 */ /* 0x000fe200078e00ff */
[----:B------:R-:W-:Y:S06]  /*2c90*/  @!P0 BRA `(.L_x_12) ;  /* 0x0000000000348947 */ /* 0x000fec0003800000 */
[----:B------:R-:W-:-:S13]  /*2ca0*/  FSETP.GTU.FTZ.AND P0, PT, |R0|, +INF , PT ;  /* 0x7f8000000000780b */ /* 0x000fda0003f1c200 */
[----:B------:R-:W-:Y:S01]  /*2cb0*/  @P0 FADD.FTZ R2, R0, 1 ;  /* 0x3f80000000020421 */ /* 0x000fe20000010000 */
[----:B------:R-:W-:Y:S06]  /*2cc0*/  @P0 BRA `(.L_x_12) ;  /* 0x0000000000280947 */ /* 0x000fec0003800000 */
[----:B------:R-:W-:-:S13]  /*2cd0*/  FSETP.NEU.FTZ.AND P0, PT, |R0|, +INF , PT ;  /* 0x7f8000000000780b */ /* 0x000fda0003f1d200 */
[----:B------:R-:W-:-:S04]  /*2ce0*/  @P0 FFMA R3, R0, 1.84467440737095516160e+19, RZ ;  /* 0x5f80000000030823 */ /* 0x000fc800000000ff */
[----:B------:R-:W0:Y:S02]  /*2cf0*/  @P0 MUFU.RSQ R2, R3 ;  /* 0x0000000300020308 */ /* 0x000e240000001400 */
[----:B0-----:R-:W-:Y:S01]  /*2d00*/  @P0 FMUL.FTZ R4, R3, R2 ;  /* 0x0000000203040220 */ /* 0x001fe20000410000 */
[----:B------:R-:W-:Y:S01]  /*2d10*/  @P0 FMUL.FTZ R6, R2, 0.5 ;  /* 0x3f00000002060820 */ /* 0x000fe20000410000 */
[----:B------:R-:W-:Y:S02]  /*2d20*/  @!P0 IMAD.MOV.U32 R2, RZ, RZ, R0 ;  /* 0x000000ffff028224 */ /* 0x000fe400078e0000 */
[----:B------:R-:W-:-:S04]  /*2d30*/  @P0 FADD.FTZ R5, -R4, -RZ ;  /* 0x800000ff04050221 */ /* 0x000fc80000010100 */
[----:B------:R-:W-:-:S04]  /*2d40*/  @P0 FFMA R5, R4, R5, R3 ;  /* 0x0000000504050223 */ /* 0x000fc80000000003 */
[----:B------:R-:W-:-:S04]  /*2d50*/  @P0 FFMA R5, R5, R6, R4 ;  /* 0x0000000605050223 */ /* 0x000fc80000000004 */
[----:B------:R-:W-:-:S07]  /*2d60*/  @P0 FMUL.FTZ R2, R5, 2.3283064365386962891e-10 ;  /* 0x2f80000005020820 */ /* 0x000fce0000410000 */
.L_x_12:
[----:B------:R-:W-:Y:S02]  /*2d70*/  IMAD.MOV.U32 R0, RZ, RZ, R2 ;  /* 0x000000ffff007224 */ /* 0x000fe400078e0002 */
[----:B------:R-:W-:Y:S02]  /*2d80*/  IMAD.MOV.U32 R2, RZ, RZ, R7 ;  /* 0x000000ffff027224 */ /* 0x000fe400078e0007 */
[----:B------:R-:W-:-:S04]  /*2d90*/  IMAD.MOV.U32 R3, RZ, RZ, 0x0 ;  /* 0x00000000ff037424 */ /* 0x000fc800078e00ff */
[----:B------:R-:W-:Y:S05]  /*2da0*/  RET.REL.NODEC R2 `(rtruncnorm_kernel) ;  /* 0xffffffd002947950 */ /* 0x000fea0003c3ffff */
.L_x_13:
[----:B------:R-:W-:-:S00]  /*2db0*/  BRA `(.L_x_13) ;  /* 0xfffffffc00fc7947 */ /* 0x000fc0000383ffff */
[----:B------:R-:W-:-:S00]  /*2dc0*/  NOP ;  /* 0x0000000000007918 */ /* 0x000fc00000000000 */
        /* <DEDUP_REMOVED lines=11> */
.L_x_14:


//--------------------- .nv.global.init           --------------------------
	.section	.nv.global.init,"aw",@progbits
	.align	4
.nv.global.init:
	.type		mrg32k3aM1SubSeq,@object
	.size		mrg32k3aM1SubSeq,(mrg32k3aM2SubSeq - mrg32k3aM1SubSeq)
mrg32k3aM1SubSeq:
        /*0000*/ 	.byte	0x0b, 0xcc, 0xee, 0x04, 0x73, 0x29, 0x8b, 0x6f, 0xf6, 0x53, 0x03, 0xf6, 0x23, 0xf6, 0xea, 0xda
        /* <DEDUP_REMOVED lines=125> */
	.type		mrg32k3aM2SubSeq,@object
	.size		mrg32k3aM2SubSeq,(mrg32k3aM1 - mrg32k3aM2SubSeq)
mrg32k3aM2SubSeq:
        /* <DEDUP_REMOVED lines=126> */
	.type		mrg32k3aM1,@object
	.size		mrg32k3aM1,(mrg32k3aM1Seq - mrg32k3aM1)
mrg32k3aM1:
        /* <DEDUP_REMOVED lines=144> */
	.type		mrg32k3aM1Seq,@object
	.size		mrg32k3aM1Seq,(mrg32k3aM2 - mrg32k3aM1Seq)
mrg32k3aM1Seq:
        /* <DEDUP_REMOVED lines=144> */
	.type		mrg32k3aM2,@object
	.size		mrg32k3aM2,(mrg32k3aM2Seq - mrg32k3aM2)
mrg32k3aM2:
        /* <DEDUP_REMOVED lines=144> */
	.type		mrg32k3aM2Seq,@object
	.size		mrg32k3aM2Seq,(precalc_xorwow_matrix - mrg32k3aM2Seq)
mrg32k3aM2Seq:
        /* <DEDUP_REMOVED lines=144> */
	.type		precalc_xorwow_matrix,@object
	.size		precalc_xorwow_matrix,(precalc_xorwow_offset_matrix - precalc_xorwow_matrix)
precalc_xorwow_matrix:
        /* <DEDUP_REMOVED lines=6400> */
	.type		precalc_xorwow_offset_matrix,@object
	.size		precalc_xorwow_offset_matrix,(.L_1 - precalc_xorwow_offset_matrix)
precalc_xorwow_offset_matrix:
        /* <DEDUP_REMOVED lines=6400> */
.L_1:


//--------------------- .nv.shared.reserved.0     --------------------------
	.section	.nv.shared.reserved.0,"aw",@nobits
	.weak		__nv_reservedSMEM_offset_0_alias
	.size		__nv_reservedSMEM_offset_0_alias, 0, 64
	.other		__nv_reservedSMEM_offset_0_alias,@"STO_CUDA_RESERVED_SHARED STV_DEFAULT"
__nv_reservedSMEM_offset_0_alias:
	.zero		0
	.zero		64


//--------------------- .nv.constant0.rtruncnorm_kernel --------------------------
	.section	.nv.constant0.rtruncnorm_kernel,"a",@progbits
	.sectionflags	@""
	.align	4
.nv.constant0.rtruncnorm_kernel:
	.zero		976


//--------------------- SYMBOLS --------------------------

	.type		.nv.reservedSmem.offset0,@object
	.size		.nv.reservedSmem.offset0,0x4
